	.target	sm_90a

	.elftype	@"ET_EXEC"


//--------------------- .note.nv.tkinfo           --------------------------
	.section	.note.nv.tkinfo,"",@"SHT_NOTE"
	.sectionflags	@"SHF_NOTE_NV_TKINFO"
	.tkinfo
        /*0018*/ 	.word	0x00000002
        /*0030*/ 	.string	""
        /*0030*/ 	.string	"ptxas"
        /*0030*/ 	.string	"Cuda compilation tools, release 13.0, V13.0.88"
        /*0030*/ 	.string	"Build cuda_13.0.r13.0/compiler.36424714_0"
        /*0030*/ 	.string	"-arch sm_90a -m 64 "



//--------------------- .note.nv.cuinfo           --------------------------
	.section	.note.nv.cuinfo,"",@"SHT_NOTE"
	.sectionflags	@"SHF_NOTE_NV_CUINFO"
        /*0018*/ 	.short	0x0002
        /*001a*/ 	.short	0x005a
        /*001c*/ 	.short	0x0082
	.zero		2


//--------------------- .nv.info                  --------------------------
	.section	.nv.info,"",@"SHT_CUDA_INFO"
	.align	4


	//----- nvinfo : EIATTR_REGCOUNT
	.align		4
        /*0000*/ 	.byte	0x04, 0x2f
        /*0002*/ 	.short	(.L_15 - .L_14)
	.align		4
.L_14:
        /*0004*/ 	.word	index@(_ZN7cutlass13device_kernelINS_4gemm6kernel13GemmUniversalIN4cute5tupleIJiiiiEEENS1_10collective13CollectiveMmaINS1_34MainloopSm90TmaGmmaWarpSpecializedILi9ENS5_IJNS4_1CILi1EEENSA_ILi8EEESB_EEENS1_35KernelTmaWarpSpecializedCooperativeEEENS5_IJNSA_ILi128EEENSA_ILi64EEESG_EEEaNS5_IJlSB_lEEEaSJ_NS4_8TiledMMAINS4_8MMA_AtomIJNS4_4SM904GMMA26MMA_64x64x32_S32S8S8_SS_TNEEEENS4_6LayoutINS5_IJNSA_ILi2EEESB_SB_EEENS5_IJSB_NSA_ILi0EEEST_EEEEENS5_IJNS4_10UnderscoreESW_SW_EEEEENS4_23SM90_TMA_LOAD_MULTICASTENS4_14ComposedLayoutINS4_7SwizzleILi3ELi4ELi3EEENS4_18smem_ptr_flag_bitsILi8EEENSQ_INS5_IJSC_SG_EEENS5_IJSG_SB_EEEEEEEvNS4_8identityENS4_13SM90_TMA_LOADES18_vS19_EENS_8epilogue10collective6detail29Sm90TmaWarpSpecializedAdapterINS1D_15DefaultEpilogueIaSJ_SJ_NS1C_6thread17LinearCombinationIaLi1EiiLNS1H_9ScaleType4KindE0ELNS_15FloatRoundStyleE2EaEENS1_15EpilogueDefaultEEEEEvvEEEEvNT_6ParamsE)
        /*0008*/ 	.word	0x000000a8


	//----- nvinfo : EIATTR_FRAME_SIZE
	.align		4
.L_15:
        /*000c*/ 	.byte	0x04, 0x11
        /*000e*/ 	.short	(.L_17 - .L_16)
	.align		4
.L_16:
        /*0010*/ 	.word	index@(_ZN7cutlass13device_kernelINS_4gemm6kernel13GemmUniversalIN4cute5tupleIJiiiiEEENS1_10collective13CollectiveMmaINS1_34MainloopSm90TmaGmmaWarpSpecializedILi9ENS5_IJNS4_1CILi1EEENSA_ILi8EEESB_EEENS1_35KernelTmaWarpSpecializedCooperativeEEENS5_IJNSA_ILi128EEENSA_ILi64EEESG_EEEaNS5_IJlSB_lEEEaSJ_NS4_8TiledMMAINS4_8MMA_AtomIJNS4_4SM904GMMA26MMA_64x64x32_S32S8S8_SS_TNEEEENS4_6LayoutINS5_IJNSA_ILi2EEESB_SB_EEENS5_IJSB_NSA_ILi0EEEST_EEEEENS5_IJNS4_10UnderscoreESW_SW_EEEEENS4_23SM90_TMA_LOAD_MULTICASTENS4_14ComposedLayoutINS4_7SwizzleILi3ELi4ELi3EEENS4_18smem_ptr_flag_bitsILi8EEENSQ_INS5_IJSC_SG_EEENS5_IJSG_SB_EEEEEEEvNS4_8identityENS4_13SM90_TMA_LOADES18_vS19_EENS_8epilogue10collective6detail29Sm90TmaWarpSpecializedAdapterINS1D_15DefaultEpilogueIaSJ_SJ_NS1C_6thread17LinearCombinationIaLi1EiiLNS1H_9ScaleType4KindE0ELNS_15FloatRoundStyleE2EaEENS1_15EpilogueDefaultEEEEEvvEEEEvNT_6ParamsE)
        /*0014*/ 	.word	0x00000000


	//----- nvinfo : EIATTR_MIN_STACK_SIZE
	.align		4
.L_17:
        /*0018*/ 	.byte	0x04, 0x12
        /*001a*/ 	.short	(.L_19 - .L_18)
	.align		4
.L_18:
        /*001c*/ 	.word	index@(_ZN7cutlass13device_kernelINS_4gemm6kernel13GemmUniversalIN4cute5tupleIJiiiiEEENS1_10collective13CollectiveMmaINS1_34MainloopSm90TmaGmmaWarpSpecializedILi9ENS5_IJNS4_1CILi1EEENSA_ILi8EEESB_EEENS1_35KernelTmaWarpSpecializedCooperativeEEENS5_IJNSA_ILi128EEENSA_ILi64EEESG_EEEaNS5_IJlSB_lEEEaSJ_NS4_8TiledMMAINS4_8MMA_AtomIJNS4_4SM904GMMA26MMA_64x64x32_S32S8S8_SS_TNEEEENS4_6LayoutINS5_IJNSA_ILi2EEESB_SB_EEENS5_IJSB_NSA_ILi0EEEST_EEEEENS5_IJNS4_10UnderscoreESW_SW_EEEEENS4_23SM90_TMA_LOAD_MULTICASTENS4_14ComposedLayoutINS4_7SwizzleILi3ELi4ELi3EEENS4_18smem_ptr_flag_bitsILi8EEENSQ_INS5_IJSC_SG_EEENS5_IJSG_SB_EEEEEEEvNS4_8identityENS4_13SM90_TMA_LOADES18_vS19_EENS_8epilogue10collective6detail29Sm90TmaWarpSpecializedAdapterINS1D_15DefaultEpilogueIaSJ_SJ_NS1C_6thread17LinearCombinationIaLi1EiiLNS1H_9ScaleType4KindE0ELNS_15FloatRoundStyleE2EaEENS1_15EpilogueDefaultEEEEEvvEEEEvNT_6ParamsE)
        /*0020*/ 	.word	0x00000000
.L_19:


//--------------------- .nv.compat                --------------------------
	.section	.nv.compat,"",@"SHT_CUDA_COMPAT_INFO"
	.align	4
        /*0000*/ 	.byte	0x02, 0x09, 0x01, 0x00, 0x02, 0x02, 0x04, 0x00, 0x02, 0x05, 0x05, 0x00, 0x03, 0x07, 0x01, 0x01
        /*0010*/ 	.byte	0x02, 0x03, 0x01, 0x00, 0x02, 0x06, 0x01, 0x00, 0x04, 0x0b, 0x08, 0x00, 0x00, 0x00, 0x00, 0x00
        /*0020*/ 	.byte	0x00, 0x00, 0x00, 0x00


//--------------------- .nv.info._ZN7cutlass13device_kernelINS_4gemm6kernel13GemmUniversalIN4cute5tupleIJiiiiEEENS1_10collective13CollectiveMmaINS1_34MainloopSm90TmaGmmaWarpSpecializedILi9ENS5_IJNS4_1CILi1EEENSA_ILi8EEESB_EEENS1_35KernelTmaWarpSpecializedCooperativeEEENS5_IJNSA_ILi128EEENSA_ILi64EEESG_EEEaNS5_IJlSB_lEEEaSJ_NS4_8TiledMMAINS4_8MMA_AtomIJNS4_4SM904GMMA26MMA_64x64x32_S32S8S8_SS_TNEEEENS4_6LayoutINS5_IJNSA_ILi2EEESB_SB_EEENS5_IJSB_NSA_ILi0EEEST_EEEEENS5_IJNS4_10UnderscoreESW_SW_EEEEENS4_23SM90_TMA_LOAD_MULTICASTENS4_14ComposedLayoutINS4_7SwizzleILi3ELi4ELi3EEENS4_18smem_ptr_flag_bitsILi8EEENSQ_INS5_IJSC_SG_EEENS5_IJSG_SB_EEEEEEEvNS4_8identityENS4_13SM90_TMA_LOADES18_vS19_EENS_8epilogue10collective6detail29Sm90TmaWarpSpecializedAdapterINS1D_15DefaultEpilogueIaSJ_SJ_NS1C_6thread17LinearCombinationIaLi1EiiLNS1H_9ScaleType4KindE0ELNS_15FloatRoundStyleE2EaEENS1_15EpilogueDefaultEEEEEvvEEEEvNT_6ParamsE --------------------------
	.section	.nv.info._ZN7cutlass13device_kernelINS_4gemm6kernel13GemmUniversalIN4cute5tupleIJiiiiEEENS1_10collective13CollectiveMmaINS1_34MainloopSm90TmaGmmaWarpSpecializedILi9ENS5_IJNS4_1CILi1EEENSA_ILi8EEESB_EEENS1_35KernelTmaWarpSpecializedCooperativeEEENS5_IJNSA_ILi128EEENSA_ILi64EEESG_EEEaNS5_IJlSB_lEEEaSJ_NS4_8TiledMMAINS4_8MMA_AtomIJNS4_4SM904GMMA26MMA_64x64x32_S32S8S8_SS_TNEEEENS4_6LayoutINS5_IJNSA_ILi2EEESB_SB_EEENS5_IJSB_NSA_ILi0EEEST_EEEEENS5_IJNS4_10UnderscoreESW_SW_EEEEENS4_23SM90_TMA_LOAD_MULTICASTENS4_14ComposedLayoutINS4_7SwizzleILi3ELi4ELi3EEENS4_18smem_ptr_flag_bitsILi8EEENSQ_INS5_IJSC_SG_EEENS5_IJSG_SB_EEEEEEEvNS4_8identityENS4_13SM90_TMA_LOADES18_vS19_EENS_8epilogue10collective6detail29Sm90TmaWarpSpecializedAdapterINS1D_15DefaultEpilogueIaSJ_SJ_NS1C_6thread17LinearCombinationIaLi1EiiLNS1H_9ScaleType4KindE0ELNS_15FloatRoundStyleE2EaEENS1_15EpilogueDefaultEEEEEvvEEEEvNT_6ParamsE,"",@"SHT_CUDA_INFO"
	.sectionflags	@""
	.align	4


	//----- nvinfo : EIATTR_CUDA_API_VERSION
	.align		4
        /*0000*/ 	.byte	0x04, 0x37
        /*0002*/ 	.short	(.L_21 - .L_20)
.L_20:
        /*0004*/ 	.word	0x00000082


	//----- nvinfo : EIATTR_KPARAM_INFO
	.align		4
.L_21:
        /*0008*/ 	.byte	0x04, 0x17
        /*000a*/ 	.short	(.L_23 - .L_22)
.L_22:
        /*000c*/ 	.word	0x00000000
        /*0010*/ 	.short	0x0000
        /*0012*/ 	.short	0x0070
        /*0014*/ 	.byte	0x00, 0xf0, 0x01, 0x10


	//----- nvinfo : EIATTR_SPARSE_MMA_MASK
	.align		4
.L_23:
        /*0018*/ 	.byte	0x03, 0x50
        /*001a*/ 	.short	0x0000


	//----- nvinfo : EIATTR_MAXREG_COUNT
	.align		4
        /*001c*/ 	.byte	0x03, 0x1b
        /*001e*/ 	.short	0x00a8


	//----- nvinfo : EIATTR_NUM_BARRIERS
	.align		4
        /*0020*/ 	.byte	0x02, 0x4c
        /*0022*/ 	.byte	0x01
	.zero		1


	//----- nvinfo : EIATTR_EXTERNS
	.align		4
        /*0024*/ 	.byte	0x04, 0x0f
        /*0026*/ 	.short	(.L_25 - .L_24)


	//   ....[0]....
	.align		4
.L_24:
        /*0028*/ 	.word	index@(__assertfail)


	//----- nvinfo : EIATTR_MERCURY_ISA_VERSION
	.align		4
.L_25:
        /*002c*/ 	.byte	0x03, 0x5f
        /*002e*/ 	.short	0x0101


	//----- nvinfo : EIATTR_INT_WARP_WIDE_INSTR_OFFSETS
	.align		4
        /*0030*/ 	.byte	0x04, 0x31
        /*0032*/ 	.short	(.L_27 - .L_26)


	//   ....[0]....
.L_26:
        /*0034*/ 	.word	0x000004f0


	//   ....[1]....
        /*0038*/ 	.word	0x00000510


	//   ....[2]....
        /*003c*/ 	.word	0x000006e0


	//----- nvinfo : EIATTR_COOP_GROUP_MASK_REGIDS
	.align		4
.L_27:
        /*0040*/ 	.byte	0x04, 0x29
        /*0042*/ 	.short	(.L_29 - .L_28)


	//   ....[0]....
.L_28:
        /*0044*/ 	.word	0xffffffff


	//   ....[1]....
        /*0048*/ 	.word	0xffffffff


	//   ....[2]....
        /*004c*/ 	.word	0xffffffff


	//   ....[3]....
        /*0050*/ 	.word	0xffffffff


	//   ....[4]....
        /*0054*/ 	.word	0xffffffff


	//   ....[5]....
        /*0058*/ 	.word	0xffffffff


	//----- nvinfo : EIATTR_COOP_GROUP_INSTR_OFFSETS
	.align		4
.L_29:
        /*005c*/ 	.byte	0x04, 0x28
        /*005e*/ 	.short	(.L_31 - .L_30)


	//   ....[0]....
.L_30:
        /*0060*/ 	.word	0x00000060


	//   ....[1]....
        /*0064*/ 	.word	0x00000070


	//   ....[2]....
        /*0068*/ 	.word	0x00000130


	//   ....[3]....
        /*006c*/ 	.word	0x000003a0


	//   ....[4]....
        /*0070*/ 	.word	0x00000850


	//   ....[5]....
        /*0074*/ 	.word	0x00001280


	//----- nvinfo : EIATTR_REG_RECONFIG
	.align		4
.L_31:
        /*0078*/ 	.byte	0x01, 0x54
	.zero		2


	//----- nvinfo : EIATTR_SYSCALL_OFFSETS
	.align		4
        /*007c*/ 	.byte	0x04, 0x46
        /*007e*/ 	.short	(.L_33 - .L_32)


	//   ....[0]....
.L_32:
        /*0080*/ 	.word	0x00001440


	//----- nvinfo : EIATTR_MBARRIER_INSTR_OFFSETS
	.align		4
.L_33:
        /*0084*/ 	.byte	0x04, 0x39
        /*0086*/ 	.short	(.L_35 - .L_34)


	//   ....[0]....
.L_34:
        /*0088*/ 	.word	0x00000250
        /*008c*/ 	.word	0x000000ff
        /*0090*/ 	.word	0x00000000
        /*0094*/ 	.short	0x0100
        /*0096*/ 	.byte	0x08
	.zero		1


	//   ....[1]....
        /*0098*/ 	.word	0x00000260
        /*009c*/ 	.word	0x000000ff
        /*00a0*/ 	.word	0x00000048
        /*00a4*/ 	.short	0x0100
        /*00a6*/ 	.byte	0x08
	.zero		1


	//   ....[2]....
        /*00a8*/ 	.word	0x00000270
        /*00ac*/ 	.word	0x000000ff
        /*00b0*/ 	.word	0x00000008
        /*00b4*/ 	.short	0x0100
        /*00b6*/ 	.byte	0x08
	.zero		1


	//   ....[3]....
        /*00b8*/ 	.word	0x00000280
        /*00bc*/ 	.word	0x000000ff
        /*00c0*/ 	.word	0x00000050
        /*00c4*/ 	.short	0x0100
        /*00c6*/ 	.byte	0x08
	.zero		1


	//   ....[4]....
        /*00c8*/ 	.word	0x00000290
        /*00cc*/ 	.word	0x000000ff
        /*00d0*/ 	.word	0x00000010
        /*00d4*/ 	.short	0x0100
        /*00d6*/ 	.byte	0x08
	.zero		1


	//   ....[5]....
        /*00d8*/ 	.word	0x000002a0
        /*00dc*/ 	.word	0x000000ff
        /*00e0*/ 	.word	0x00000058
        /*00e4*/ 	.short	0x0100
        /*00e6*/ 	.byte	0x08
	.zero		1


	//   ....[6]....
        /*00e8*/ 	.word	0x000002b0
        /*00ec*/ 	.word	0x000000ff
        /*00f0*/ 	.word	0x00000018
        /*00f4*/ 	.short	0x0100
        /*00f6*/ 	.byte	0x08
	.zero		1


	//   ....[7]....
        /*00f8*/ 	.word	0x000002c0
        /*00fc*/ 	.word	0x000000ff
        /*0100*/ 	.word	0x00000060
        /*0104*/ 	.short	0x0100
        /*0106*/ 	.byte	0x08
	.zero		1


	//   ....[8]....
        /*0108*/ 	.word	0x000002d0
        /*010c*/ 	.word	0x000000ff
        /*0110*/ 	.word	0x00000020
        /*0114*/ 	.short	0x0100
        /*0116*/ 	.byte	0x08
	.zero		1


	//   ....[9]....
        /*0118*/ 	.word	0x000002e0
        /*011c*/ 	.word	0x000000ff
        /*0120*/ 	.word	0x00000068
        /*0124*/ 	.short	0x0100
        /*0126*/ 	.byte	0x08
	.zero		1


	//   ....[10]....
        /*0128*/ 	.word	0x000002f0
        /*012c*/ 	.word	0x000000ff
        /*0130*/ 	.word	0x00000028
        /*0134*/ 	.short	0x0100
        /*0136*/ 	.byte	0x08
	.zero		1


	//   ....[11]....
        /*0138*/ 	.word	0x00000300
        /*013c*/ 	.word	0x000000ff
        /*0140*/ 	.word	0x00000070
        /*0144*/ 	.short	0x0100
        /*0146*/ 	.byte	0x08
	.zero		1


	//   ....[12]....
        /*0148*/ 	.word	0x00000310
        /*014c*/ 	.word	0x000000ff
        /*0150*/ 	.word	0x00000030
        /*0154*/ 	.short	0x0100
        /*0156*/ 	.byte	0x08
	.zero		1


	//   ....[13]....
        /*0158*/ 	.word	0x00000320
        /*015c*/ 	.word	0x000000ff
        /*0160*/ 	.word	0x00000078
        /*0164*/ 	.short	0x0100
        /*0166*/ 	.byte	0x08
	.zero		1


	//   ....[14]....
        /*0168*/ 	.word	0x00000330
        /*016c*/ 	.word	0x000000ff
        /*0170*/ 	.word	0x00000038
        /*0174*/ 	.short	0x0100
        /*0176*/ 	.byte	0x08
	.zero		1


	//   ....[15]....
        /*0178*/ 	.word	0x00000340
        /*017c*/ 	.word	0x000000ff
        /*0180*/ 	.word	0x00000080
        /*0184*/ 	.short	0x0100
        /*0186*/ 	.byte	0x08
	.zero		1


	//   ....[16]....
        /*0188*/ 	.word	0x00000350
        /*018c*/ 	.word	0x000000ff
        /*0190*/ 	.word	0x00000040
        /*0194*/ 	.short	0x0100
        /*0196*/ 	.byte	0x08
	.zero		1


	//   ....[17]....
        /*0198*/ 	.word	0x00000360
        /*019c*/ 	.word	0x000000ff
        /*01a0*/ 	.word	0x00000088
        /*01a4*/ 	.short	0x0100
        /*01a6*/ 	.byte	0x08
	.zero		1


	//   ....[18]....
        /*01a8*/ 	.word	0x00000760
        /*01ac*/ 	.word	0x000000ff
        /*01b0*/ 	.word	0x000000a0
        /*01b4*/ 	.short	0x0100
        /*01b6*/ 	.byte	0x06
	.zero		1


	//   ....[19]....
        /*01b8*/ 	.word	0x000007f0
        /*01bc*/ 	.word	0x000000ff
        /*01c0*/ 	.word	0x000000a8
        /*01c4*/ 	.short	0x0100
        /*01c6*/ 	.byte	0x06
	.zero		1


	//   ....[20]....
        /*01c8*/ 	.word	0x00001510
        /*01cc*/ 	.word	0x00000003
        /*01d0*/ 	.word	0x00000000
        /*01d4*/ 	.short	0x010a
        /*01d6*/ 	.byte	0x3f
	.zero		1


	//   ....[21]....
        /*01d8*/ 	.word	0x00001550
        /*01dc*/ 	.word	0x00000003
        /*01e0*/ 	.word	0x00000000
        /*01e4*/ 	.short	0x010a
        /*01e6*/ 	.byte	0x3f
	.zero		1


	//   ....[22]....
        /*01e8*/ 	.word	0x00001920
        /*01ec*/ 	.word	0x00000005
        /*01f0*/ 	.word	0x00000000
        /*01f4*/ 	.short	0x010a
        /*01f6*/ 	.byte	0x3f
	.zero		1


	//   ....[23]....
        /*01f8*/ 	.word	0x00001960
        /*01fc*/ 	.word	0x00000005
        /*0200*/ 	.word	0x00000000
        /*0204*/ 	.short	0x010a
        /*0206*/ 	.byte	0x3f
	.zero		1


	//   ....[24]....
        /*0208*/ 	.word	0x00001bc0
        /*020c*/ 	.word	0x00000005
        /*0210*/ 	.word	0x00000000
        /*0214*/ 	.short	0x0101
        /*0216*/ 	.byte	0x3f
	.zero		1


	//   ....[25]....
        /*0218*/ 	.word	0x00001de0
        /*021c*/ 	.word	0x00000003
        /*0220*/ 	.word	0x00000000
        /*0224*/ 	.short	0x0101
        /*0226*/ 	.byte	0x3f
	.zero		1


	//   ....[26]....
        /*0228*/ 	.word	0x00004ca0
        /*022c*/ 	.word	0x00000017
        /*0230*/ 	.word	0x00000048
        /*0234*/ 	.short	0x010a
        /*0236*/ 	.byte	0x3f
	.zero		1


	//   ....[27]....
        /*0238*/ 	.word	0x00005010
        /*023c*/ 	.word	0x00000003
        /*0240*/ 	.word	0x000000a8
        /*0244*/ 	.short	0x0101
        /*0246*/ 	.byte	0x3f
	.zero		1


	//   ....[28]....
        /*0248*/ 	.word	0x00005770
        /*024c*/ 	.word	0x00000007
        /*0250*/ 	.word	0x00000000
        /*0254*/ 	.short	0x010a
        /*0256*/ 	.byte	0x3f
	.zero		1


	//   ....[29]....
        /*0258*/ 	.word	0x000057f0
        /*025c*/ 	.word	0x00000008
        /*0260*/ 	.word	0x00000000
        /*0264*/ 	.short	0x010a
        /*0266*/ 	.byte	0x3f
	.zero		1


	//   ....[30]....
        /*0268*/ 	.word	0x00005880
        /*026c*/ 	.word	0x00000009
        /*0270*/ 	.word	0x00000000
        /*0274*/ 	.short	0x010a
        /*0276*/ 	.byte	0x3f
	.zero		1


	//   ....[31]....
        /*0278*/ 	.word	0x00005910
        /*027c*/ 	.word	0x00000008
        /*0280*/ 	.word	0x00000000
        /*0284*/ 	.short	0x010a
        /*0286*/ 	.byte	0x3f
	.zero		1


	//   ....[32]....
        /*0288*/ 	.word	0x000059a0
        /*028c*/ 	.word	0x00000009
        /*0290*/ 	.word	0x00000000
        /*0294*/ 	.short	0x010a
        /*0296*/ 	.byte	0x3f
	.zero		1


	//   ....[33]....
        /*0298*/ 	.word	0x00005a30
        /*029c*/ 	.word	0x00000008
        /*02a0*/ 	.word	0x00000000
        /*02a4*/ 	.short	0x010a
        /*02a6*/ 	.byte	0x3f
	.zero		1


	//   ....[34]....
        /*02a8*/ 	.word	0x00005ac0
        /*02ac*/ 	.word	0x00000009
        /*02b0*/ 	.word	0x00000000
        /*02b4*/ 	.short	0x010a
        /*02b6*/ 	.byte	0x3f
	.zero		1


	//   ....[35]....
        /*02b8*/ 	.word	0x00005b50
        /*02bc*/ 	.word	0x00000006
        /*02c0*/ 	.word	0x00000000
        /*02c4*/ 	.short	0x010a
        /*02c6*/ 	.byte	0x3f
	.zero		1


	//   ....[36]....
        /*02c8*/ 	.word	0x00005be0
        /*02cc*/ 	.word	0x00000003
        /*02d0*/ 	.word	0x00000000
        /*02d4*/ 	.short	0x010a
        /*02d6*/ 	.byte	0x3f
	.zero		1


	//   ....[37]....
        /*02d8*/ 	.word	0x00005c40
        /*02dc*/ 	.word	0x00000003
        /*02e0*/ 	.word	0x00000000
        /*02e4*/ 	.short	0x010a
        /*02e6*/ 	.byte	0x3f
	.zero		1


	//   ....[38]....
        /*02e8*/ 	.word	0x00005c90
        /*02ec*/ 	.word	0x00000005
        /*02f0*/ 	.word	0x00000000
        /*02f4*/ 	.short	0x010a
        /*02f6*/ 	.byte	0x3f
	.zero		1


	//   ....[39]....
        /*02f8*/ 	.word	0x00005d60
        /*02fc*/ 	.word	0x00000017
        /*0300*/ 	.word	0x00000048
        /*0304*/ 	.short	0x010a
        /*0306*/ 	.byte	0x3f
	.zero		1


	//   ....[40]....
        /*0308*/ 	.word	0x00005e30
        /*030c*/ 	.word	0x00000007
        /*0310*/ 	.word	0x00000000
        /*0314*/ 	.short	0x010a
        /*0316*/ 	.byte	0x3f
	.zero		1


	//   ....[41]....
        /*0318*/ 	.word	0x00005e80
        /*031c*/ 	.word	0x00000008
        /*0320*/ 	.word	0x00000000
        /*0324*/ 	.short	0x010a
        /*0326*/ 	.byte	0x3f
	.zero		1


	//   ....[42]....
        /*0328*/ 	.word	0x00005ed0
        /*032c*/ 	.word	0x00000009
        /*0330*/ 	.word	0x00000000
        /*0334*/ 	.short	0x010a
        /*0336*/ 	.byte	0x3f
	.zero		1


	//   ....[43]....
        /*0338*/ 	.word	0x00005f20
        /*033c*/ 	.word	0x00000008
        /*0340*/ 	.word	0x00000000
        /*0344*/ 	.short	0x010a
        /*0346*/ 	.byte	0x3f
	.zero		1


	//   ....[44]....
        /*0348*/ 	.word	0x00005f70
        /*034c*/ 	.word	0x00000009
        /*0350*/ 	.word	0x00000000
        /*0354*/ 	.short	0x010a
        /*0356*/ 	.byte	0x3f
	.zero		1


	//   ....[45]....
        /*0358*/ 	.word	0x00005fc0
        /*035c*/ 	.word	0x00000008
        /*0360*/ 	.word	0x00000000
        /*0364*/ 	.short	0x010a
        /*0366*/ 	.byte	0x3f
	.zero		1


	//   ....[46]....
        /*0368*/ 	.word	0x00006010
        /*036c*/ 	.word	0x00000009
        /*0370*/ 	.word	0x00000000
        /*0374*/ 	.short	0x010a
        /*0376*/ 	.byte	0x3f
	.zero		1


	//   ....[47]....
        /*0378*/ 	.word	0x00006060
        /*037c*/ 	.word	0x00000006
        /*0380*/ 	.word	0x00000000
        /*0384*/ 	.short	0x010a
        /*0386*/ 	.byte	0x3f
	.zero		1


	//----- nvinfo : EIATTR_NUM_MBARRIERS
	.align		4
.L_35:
        /*0388*/ 	.byte	0x03, 0x38
        /*038a*/ 	.short	0x0014


	//----- nvinfo : EIATTR_EXIT_INSTR_OFFSETS
	.align		4
        /*038c*/ 	.byte	0x04, 0x1c
        /*038e*/ 	.short	(.L_37 - .L_36)


	//   ....[0]....
.L_36:
        /*0390*/ 	.word	0x000009b0


	//   ....[1]....
        /*0394*/ 	.word	0x000011c0


	//   ....[2]....
        /*0398*/ 	.word	0x000043b0


	//   ....[3]....
        /*039c*/ 	.word	0x00004910


	//   ....[4]....
        /*03a0*/ 	.word	0x00005c30


	//----- nvinfo : EIATTR_MAX_THREADS
	.align		4
.L_37:
        /*03a4*/ 	.byte	0x04, 0x05
        /*03a6*/ 	.short	(.L_39 - .L_38)
.L_38:
        /*03a8*/ 	.word	0x00000180
        /*03ac*/ 	.word	0x00000001
        /*03b0*/ 	.word	0x00000001


	//----- nvinfo : EIATTR_CRS_STACK_SIZE
	.align		4
.L_39:
        /*03b4*/ 	.byte	0x04, 0x1e
        /*03b6*/ 	.short	(.L_41 - .L_40)
.L_40:
        /*03b8*/ 	.word	0x00000000


	//----- nvinfo : EIATTR_CBANK_PARAM_SIZE
	.align		4
.L_41:
        /*03bc*/ 	.byte	0x03, 0x19
        /*03be*/ 	.short	0x0470


	//----- nvinfo : EIATTR_PARAM_CBANK
	.align		4
        /*03c0*/ 	.byte	0x04, 0x0a
        /*03c2*/ 	.short	(.L_43 - .L_42)
	.align		4
.L_42:
        /*03c4*/ 	.word	index@(.nv.constant0._ZN7cutlass13device_kernelINS_4gemm6kernel13GemmUniversalIN4cute5tupleIJiiiiEEENS1_10collective13CollectiveMmaINS1_34MainloopSm90TmaGmmaWarpSpecializedILi9ENS5_IJNS4_1CILi1EEENSA_ILi8EEESB_EEENS1_35KernelTmaWarpSpecializedCooperativeEEENS5_IJNSA_ILi128EEENSA_ILi64EEESG_EEEaNS5_IJlSB_lEEEaSJ_NS4_8TiledMMAINS4_8MMA_AtomIJNS4_4SM904GMMA26MMA_64x64x32_S32S8S8_SS_TNEEEENS4_6LayoutINS5_IJNSA_ILi2EEESB_SB_EEENS5_IJSB_NSA_ILi0EEEST_EEEEENS5_IJNS4_10UnderscoreESW_SW_EEEEENS4_23SM90_TMA_LOAD_MULTICASTENS4_14ComposedLayoutINS4_7SwizzleILi3ELi4ELi3EEENS4_18smem_ptr_flag_bitsILi8EEENSQ_INS5_IJSC_SG_EEENS5_IJSG_SB_EEEEEEEvNS4_8identityENS4_13SM90_TMA_LOADES18_vS19_EENS_8epilogue10collective6detail29Sm90TmaWarpSpecializedAdapterINS1D_15DefaultEpilogueIaSJ_SJ_NS1C_6thread17LinearCombinationIaLi1EiiLNS1H_9ScaleType4KindE0ELNS_15FloatRoundStyleE2EaEENS1_15EpilogueDefaultEEEEEvvEEEEvNT_6ParamsE)
        /*03c8*/ 	.short	0x0210
        /*03ca*/ 	.short	0x0470


	//----- nvinfo : EIATTR_SW_WAR
	.align		4
.L_43:
        /*03cc*/ 	.byte	0x04, 0x36
        /*03ce*/ 	.short	(.L_45 - .L_44)
.L_44:
        /*03d0*/ 	.word	0x00000008
.L_45:


//--------------------- .nv.callgraph             --------------------------
	.section	.nv.callgraph,"",@"SHT_CUDA_CALLGRAPH"
	.align	4
	.sectionentsize	8
	.align		4
        /*0000*/ 	.word	0x00000000
	.align		4
        /*0004*/ 	.word	0xffffffff
	.align		4
        /*0008*/ 	.word	index@(_ZN7cutlass13device_kernelINS_4gemm6kernel13GemmUniversalIN4cute5tupleIJiiiiEEENS1_10collective13CollectiveMmaINS1_34MainloopSm90TmaGmmaWarpSpecializedILi9ENS5_IJNS4_1CILi1EEENSA_ILi8EEESB_EEENS1_35KernelTmaWarpSpecializedCooperativeEEENS5_IJNSA_ILi128EEENSA_ILi64EEESG_EEEaNS5_IJlSB_lEEEaSJ_NS4_8TiledMMAINS4_8MMA_AtomIJNS4_4SM904GMMA26MMA_64x64x32_S32S8S8_SS_TNEEEENS4_6LayoutINS5_IJNSA_ILi2EEESB_SB_EEENS5_IJSB_NSA_ILi0EEEST_EEEEENS5_IJNS4_10UnderscoreESW_SW_EEEEENS4_23SM90_TMA_LOAD_MULTICASTENS4_14ComposedLayoutINS4_7SwizzleILi3ELi4ELi3EEENS4_18smem_ptr_flag_bitsILi8EEENSQ_INS5_IJSC_SG_EEENS5_IJSG_SB_EEEEEEEvNS4_8identityENS4_13SM90_TMA_LOADES18_vS19_EENS_8epilogue10collective6detail29Sm90TmaWarpSpecializedAdapterINS1D_15DefaultEpilogueIaSJ_SJ_NS1C_6thread17LinearCombinationIaLi1EiiLNS1H_9ScaleType4KindE0ELNS_15FloatRoundStyleE2EaEENS1_15EpilogueDefaultEEEEEvvEEEEvNT_6ParamsE)
	.align		4
        /*000c*/ 	.word	index@(__assertfail)
	.align		4
        /*0010*/ 	.word	0x00000000
	.align		4
        /*0014*/ 	.word	0xfffffffe
	.align		4
        /*0018*/ 	.word	0x00000000
	.align		4
        /*001c*/ 	.word	0xfffffffd
	.align		4
        /*0020*/ 	.word	0x00000000
	.align		4
        /*0024*/ 	.word	0xfffffffc


//--------------------- .nv.constant4             --------------------------
	.section	.nv.constant4,"a",@progbits
	.align	8
	.align		8
.nv.constant4:
        /*0000*/ 	.dword	__assertfail
	.align		8
        /*0008*/ 	.dword	__unnamed_1
	.align		8
        /*0010*/ 	.dword	_ZN40_INTERNAL_4d6f296d_4_k_cu_746378da_223954cuda3std3__45__cpo5beginE
	.align		8
        /*0018*/ 	.dword	_ZN40_INTERNAL_4d6f296d_4_k_cu_746378da_223954cuda3std3__45__cpo3endE
	.align		8
        /*0020*/ 	.dword	_ZN40_INTERNAL_4d6f296d_4_k_cu_746378da_223954cuda3std3__45__cpo6cbeginE
	.align		8
        /*0028*/ 	.dword	_ZN40_INTERNAL_4d6f296d_4_k_cu_746378da_223954cuda3std3__45__cpo4cendE
	.align		8
        /*0030*/ 	.dword	_ZN40_INTERNAL_4d6f296d_4_k_cu_746378da_223954cuda3std3__442_GLOBAL__N__4d6f296d_4_k_cu_746378da_223956ignoreE
	.align		8
        /*0038*/ 	.dword	_ZN40_INTERNAL_4d6f296d_4_k_cu_746378da_223954cuda3std3__419piecewise_constructE
	.align		8
        /*0040*/ 	.dword	_ZN40_INTERNAL_4d6f296d_4_k_cu_746378da_223954cuda3std3__48in_placeE
	.align		8
        /*0048*/ 	.dword	_ZN40_INTERNAL_4d6f296d_4_k_cu_746378da_223954cuda3std6ranges3__45__cpo4swapE
	.align		8
        /*0050*/ 	.dword	_ZN40_INTERNAL_4d6f296d_4_k_cu_746378da_223954cuda3std6ranges3__45__cpo9iter_moveE
	.align		8
        /*0058*/ 	.dword	_ZN40_INTERNAL_4d6f296d_4_k_cu_746378da_223954cute7productE
	.align		8
        /*0060*/ 	.dword	_ZN40_INTERNAL_4d6f296d_4_k_cu_746378da_223954cute1_E
	.align		8
        /*0068*/ 	.dword	$str$22
	.align		8
        /*0070*/ 	.dword	$str$23


//--------------------- .text._ZN7cutlass13device_kernelINS_4gemm6kernel13GemmUniversalIN4cute5tupleIJiiiiEEENS1_10collective13CollectiveMmaINS1_34MainloopSm90TmaGmmaWarpSpecializedILi9ENS5_IJNS4_1CILi1EEENSA_ILi8EEESB_EEENS1_35KernelTmaWarpSpecializedCooperativeEEENS5_IJNSA_ILi128EEENSA_ILi64EEESG_EEEaNS5_IJlSB_lEEEaSJ_NS4_8TiledMMAINS4_8MMA_AtomIJNS4_4SM904GMMA26MMA_64x64x32_S32S8S8_SS_TNEEEENS4_6LayoutINS5_IJNSA_ILi2EEESB_SB_EEENS5_IJSB_NSA_ILi0EEEST_EEEEENS5_IJNS4_10UnderscoreESW_SW_EEEEENS4_23SM90_TMA_LOAD_MULTICASTENS4_14ComposedLayoutINS4_7SwizzleILi3ELi4ELi3EEENS4_18smem_ptr_flag_bitsILi8EEENSQ_INS5_IJSC_SG_EEENS5_IJSG_SB_EEEEEEEvNS4_8identityENS4_13SM90_TMA_LOADES18_vS19_EENS_8epilogue10collective6detail29Sm90TmaWarpSpecializedAdapterINS1D_15DefaultEpilogueIaSJ_SJ_NS1C_6thread17LinearCombinationIaLi1EiiLNS1H_9ScaleType4KindE0ELNS_15FloatRoundStyleE2EaEENS1_15EpilogueDefaultEEEEEvvEEEEvNT_6ParamsE --------------------------
	.section	.text._ZN7cutlass13device_kernelINS_4gemm6kernel13GemmUniversalIN4cute5tupleIJiiiiEEENS1_10collective13CollectiveMmaINS1_34MainloopSm90TmaGmmaWarpSpecializedILi9ENS5_IJNS4_1CILi1EEENSA_ILi8EEESB_EEENS1_35KernelTmaWarpSpecializedCooperativeEEENS5_IJNSA_ILi128EEENSA_ILi64EEESG_EEEaNS5_IJlSB_lEEEaSJ_NS4_8TiledMMAINS4_8MMA_AtomIJNS4_4SM904GMMA26MMA_64x64x32_S32S8S8_SS_TNEEEENS4_6LayoutINS5_IJNSA_ILi2EEESB_SB_EEENS5_IJSB_NSA_ILi0EEEST_EEEEENS5_IJNS4_10UnderscoreESW_SW_EEEEENS4_23SM90_TMA_LOAD_MULTICASTENS4_14ComposedLayoutINS4_7SwizzleILi3ELi4ELi3EEENS4_18smem_ptr_flag_bitsILi8EEENSQ_INS5_IJSC_SG_EEENS5_IJSG_SB_EEEEEEEvNS4_8identityENS4_13SM90_TMA_LOADES18_vS19_EENS_8epilogue10collective6detail29Sm90TmaWarpSpecializedAdapterINS1D_15DefaultEpilogueIaSJ_SJ_NS1C_6thread17LinearCombinationIaLi1EiiLNS1H_9ScaleType4KindE0ELNS_15FloatRoundStyleE2EaEENS1_15EpilogueDefaultEEEEEvvEEEEvNT_6ParamsE,"ax",@progbits
	.align	128
.text._ZN7cutlass13device_kernelINS_4gemm6kernel13GemmUniversalIN4cute5tupleIJiiiiEEENS1_10collective13CollectiveMmaINS1_34MainloopSm90TmaGmmaWarpSpecializedILi9ENS5_IJNS4_1CILi1EEENSA_ILi8EEESB_EEENS1_35KernelTmaWarpSpecializedCooperativeEEENS5_IJNSA_ILi128EEENSA_ILi64EEESG_EEEaNS5_IJlSB_lEEEaSJ_NS4_8TiledMMAINS4_8MMA_AtomIJNS4_4SM904GMMA26MMA_64x64x32_S32S8S8_SS_TNEEEENS4_6LayoutINS5_IJNSA_ILi2EEESB_SB_EEENS5_IJSB_NSA_ILi0EEEST_EEEEENS5_IJNS4_10UnderscoreESW_SW_EEEEENS4_23SM90_TMA_LOAD_MULTICASTENS4_14ComposedLayoutINS4_7SwizzleILi3ELi4ELi3EEENS4_18smem_ptr_flag_bitsILi8EEENSQ_INS5_IJSC_SG_EEENS5_IJSG_SB_EEEEEEEvNS4_8identityENS4_13SM90_TMA_LOADES18_vS19_EENS_8epilogue10collective6detail29Sm90TmaWarpSpecializedAdapterINS1D_15DefaultEpilogueIaSJ_SJ_NS1C_6thread17LinearCombinationIaLi1EiiLNS1H_9ScaleType4KindE0ELNS_15FloatRoundStyleE2EaEENS1_15EpilogueDefaultEEEEEvvEEEEvNT_6ParamsE:
        .type           _ZN7cutlass13device_kernelINS_4gemm6kernel13GemmUniversalIN4cute5tupleIJiiiiEEENS1_10collective13CollectiveMmaINS1_34MainloopSm90TmaGmmaWarpSpecializedILi9ENS5_IJNS4_1CILi1EEENSA_ILi8EEESB_EEENS1_35KernelTmaWarpSpecializedCooperativeEEENS5_IJNSA_ILi128EEENSA_ILi64EEESG_EEEaNS5_IJlSB_lEEEaSJ_NS4_8TiledMMAINS4_8MMA_AtomIJNS4_4SM904GMMA26MMA_64x64x32_S32S8S8_SS_TNEEEENS4_6LayoutINS5_IJNSA_ILi2EEESB_SB_EEENS5_IJSB_NSA_ILi0EEEST_EEEEENS5_IJNS4_10UnderscoreESW_SW_EEEEENS4_23SM90_TMA_LOAD_MULTICASTENS4_14ComposedLayoutINS4_7SwizzleILi3ELi4ELi3EEENS4_18smem_ptr_flag_bitsILi8EEENSQ_INS5_IJSC_SG_EEENS5_IJSG_SB_EEEEEEEvNS4_8identityENS4_13SM90_TMA_LOADES18_vS19_EENS_8epilogue10collective6detail29Sm90TmaWarpSpecializedAdapterINS1D_15DefaultEpilogueIaSJ_SJ_NS1C_6thread17LinearCombinationIaLi1EiiLNS1H_9ScaleType4KindE0ELNS_15FloatRoundStyleE2EaEENS1_15EpilogueDefaultEEEEEvvEEEEvNT_6ParamsE,@function
        .size           _ZN7cutlass13device_kernelINS_4gemm6kernel13GemmUniversalIN4cute5tupleIJiiiiEEENS1_10collective13CollectiveMmaINS1_34MainloopSm90TmaGmmaWarpSpecializedILi9ENS5_IJNS4_1CILi1EEENSA_ILi8EEESB_EEENS1_35KernelTmaWarpSpecializedCooperativeEEENS5_IJNSA_ILi128EEENSA_ILi64EEESG_EEEaNS5_IJlSB_lEEEaSJ_NS4_8TiledMMAINS4_8MMA_AtomIJNS4_4SM904GMMA26MMA_64x64x32_S32S8S8_SS_TNEEEENS4_6LayoutINS5_IJNSA_ILi2EEESB_SB_EEENS5_IJSB_NSA_ILi0EEEST_EEEEENS5_IJNS4_10UnderscoreESW_SW_EEEEENS4_23SM90_TMA_LOAD_MULTICASTENS4_14ComposedLayoutINS4_7SwizzleILi3ELi4ELi3EEENS4_18smem_ptr_flag_bitsILi8EEENSQ_INS5_IJSC_SG_EEENS5_IJSG_SB_EEEEEEEvNS4_8identityENS4_13SM90_TMA_LOADES18_vS19_EENS_8epilogue10collective6detail29Sm90TmaWarpSpecializedAdapterINS1D_15DefaultEpilogueIaSJ_SJ_NS1C_6thread17LinearCombinationIaLi1EiiLNS1H_9ScaleType4KindE0ELNS_15FloatRoundStyleE2EaEENS1_15EpilogueDefaultEEEEEvvEEEEvNT_6ParamsE,(.L_x_150 - _ZN7cutlass13device_kernelINS_4gemm6kernel13GemmUniversalIN4cute5tupleIJiiiiEEENS1_10collective13CollectiveMmaINS1_34MainloopSm90TmaGmmaWarpSpecializedILi9ENS5_IJNS4_1CILi1EEENSA_ILi8EEESB_EEENS1_35KernelTmaWarpSpecializedCooperativeEEENS5_IJNSA_ILi128EEENSA_ILi64EEESG_EEEaNS5_IJlSB_lEEEaSJ_NS4_8TiledMMAINS4_8MMA_AtomIJNS4_4SM904GMMA26MMA_64x64x32_S32S8S8_SS_TNEEEENS4_6LayoutINS5_IJNSA_ILi2EEESB_SB_EEENS5_IJSB_NSA_ILi0EEEST_EEEEENS5_IJNS4_10UnderscoreESW_SW_EEEEENS4_23SM90_TMA_LOAD_MULTICASTENS4_14ComposedLayoutINS4_7SwizzleILi3ELi4ELi3EEENS4_18smem_ptr_flag_bitsILi8EEENSQ_INS5_IJSC_SG_EEENS5_IJSG_SB_EEEEEEEvNS4_8identityENS4_13SM90_TMA_LOADES18_vS19_EENS_8epilogue10collective6detail29Sm90TmaWarpSpecializedAdapterINS1D_15DefaultEpilogueIaSJ_SJ_NS1C_6thread17LinearCombinationIaLi1EiiLNS1H_9ScaleType4KindE0ELNS_15FloatRoundStyleE2EaEENS1_15EpilogueDefaultEEEEEvvEEEEvNT_6ParamsE)
        .other          _ZN7cutlass13device_kernelINS_4gemm6kernel13GemmUniversalIN4cute5tupleIJiiiiEEENS1_10collective13CollectiveMmaINS1_34MainloopSm90TmaGmmaWarpSpecializedILi9ENS5_IJNS4_1CILi1EEENSA_ILi8EEESB_EEENS1_35KernelTmaWarpSpecializedCooperativeEEENS5_IJNSA_ILi128EEENSA_ILi64EEESG_EEEaNS5_IJlSB_lEEEaSJ_NS4_8TiledMMAINS4_8MMA_AtomIJNS4_4SM904GMMA26MMA_64x64x32_S32S8S8_SS_TNEEEENS4_6LayoutINS5_IJNSA_ILi2EEESB_SB_EEENS5_IJSB_NSA_ILi0EEEST_EEEEENS5_IJNS4_10UnderscoreESW_SW_EEEEENS4_23SM90_TMA_LOAD_MULTICASTENS4_14ComposedLayoutINS4_7SwizzleILi3ELi4ELi3EEENS4_18smem_ptr_flag_bitsILi8EEENSQ_INS5_IJSC_SG_EEENS5_IJSG_SB_EEEEEEEvNS4_8identityENS4_13SM90_TMA_LOADES18_vS19_EENS_8epilogue10collective6detail29Sm90TmaWarpSpecializedAdapterINS1D_15DefaultEpilogueIaSJ_SJ_NS1C_6thread17LinearCombinationIaLi1EiiLNS1H_9ScaleType4KindE0ELNS_15FloatRoundStyleE2EaEENS1_15EpilogueDefaultEEEEEvvEEEEvNT_6ParamsE,@"STO_CUDA_ENTRY STV_DEFAULT"
_ZN7cutlass13device_kernelINS_4gemm6kernel13GemmUniversalIN4cute5tupleIJiiiiEEENS1_10collective13CollectiveMmaINS1_34MainloopSm90TmaGmmaWarpSpecializedILi9ENS5_IJNS4_1CILi1EEENSA_ILi8EEESB_EEENS1_35KernelTmaWarpSpecializedCooperativeEEENS5_IJNSA_ILi128EEENSA_ILi64EEESG_EEEaNS5_IJlSB_lEEEaSJ_NS4_8TiledMMAINS4_8MMA_AtomIJNS4_4SM904GMMA26MMA_64x64x32_S32S8S8_SS_TNEEEENS4_6LayoutINS5_IJNSA_ILi2EEESB_SB_EEENS5_IJSB_NSA_ILi0EEEST_EEEEENS5_IJNS4_10UnderscoreESW_SW_EEEEENS4_23SM90_TMA_LOAD_MULTICASTENS4_14ComposedLayoutINS4_7SwizzleILi3ELi4ELi3EEENS4_18smem_ptr_flag_bitsILi8EEENSQ_INS5_IJSC_SG_EEENS5_IJSG_SB_EEEEEEEvNS4_8identityENS4_13SM90_TMA_LOADES18_vS19_EENS_8epilogue10collective6detail29Sm90TmaWarpSpecializedAdapterINS1D_15DefaultEpilogueIaSJ_SJ_NS1C_6thread17LinearCombinationIaLi1EiiLNS1H_9ScaleType4KindE0ELNS_15FloatRoundStyleE2EaEENS1_15EpilogueDefaultEEEEEvvEEEEvNT_6ParamsE:
[----:B------:R-:W0:Y:S01]  /*0000*/  LDC R1, c[0x0][0x28] ;  /* 0x00000a00ff017b82 */ /* 0x000e220000000800 */
[----:B------:R-:W1:Y:S01]  /*0010*/  S2R R18, SR_TID.X ;  /* 0x0000000000127919 */ /* 0x000e620000002100 */
[----:B------:R-:W-:Y:S01]  /*0020*/  ELECT P0, URZ, PT ;  /* 0x00000000003f782f */ /* 0x000fe20003800000 */
[----:B------:R-:W-:Y:S01]  /*0030*/  BSSY B0, `(.L_x_0) ;  /* 0x000000f000007945 */ /* 0x000fe20003800000 */
[--C-:B-1----:R-:W-:Y:S02]  /*0040*/  SHF.R.U32.HI R0, RZ, 0x5, R18.reuse ;  /* 0x00000005ff007819 */ /* 0x102fe40000011612 */
[----:B------:R-:W-:-:S03]  /*0050*/  SHF.R.U32.HI R3, RZ, 0x7, R18 ;  /* 0x00000007ff037819 */ /* 0x000fc60000011612 */
[----:B------:R-:W1:Y:S04]  /*0060*/  SHFL.IDX PT, R2, R0, RZ, 0x1f ;  /* 0x00001fff00027589 */ /* 0x000e6800000e0000 */
[----:B------:R2:W3:Y:S01]  /*0070*/  SHFL.IDX PT, R5, R3, RZ, 0x1f ;  /* 0x00001fff03057589 */ /* 0x0004e200000e0000 */
[----:B-1----:R-:W-:-:S13]  /*0080*/  ISETP.NE.OR P0, PT, R2, RZ, !P0 ;  /* 0x000000ff0200720c */ /* 0x002fda0004705670 */
[----:B0-23--:R-:W-:Y:S05]  /*0090*/  @P0 BRA `(.L_x_1) ;  /* 0x0000000000200947 */ /* 0x00dfea0003800000 */
[----:B------:R-:W-:Y:S02]  /*00a0*/  ULDC.64 UR4, c[0x0][0x198] ;  /* 0x0000660000047ab9 */ /* 0x000fe40000000a00 */
[----:B------:R-:W-:Y:S02]  /*00b0*/  UIADD3 UR6, UP0, UR4, 0xf0, URZ ;  /* 0x000000f004067890 */ /* 0x000fe4000ff1e03f */
[----:B------:R-:W-:Y:S02]  /*00c0*/  UIADD3 UR4, UP1, UR4, 0x1f0, URZ ;  /* 0x000001f004047890 */ /* 0x000fe4000ff3e03f */
[----:B------:R-:W-:Y:S02]  /*00d0*/  UIADD3.X UR7, URZ, UR5, URZ, UP0, !UPT ;  /* 0x000000053f077290 */ /* 0x000fe400087fe43f */
[----:B------:R-:W-:-:S07]  /*00e0*/  UIADD3.X UR5, URZ, UR5, URZ, UP1, !UPT ;  /* 0x000000053f057290 */ /* 0x000fce0008ffe43f */
[----:B------:R0:W-:Y:S02]  /*00f0*/  UTMACCTL.PF [UR6] ;  /* 0x00000000060079b9 */ /* 0x0001e40008040000 */
[----:B------:R0:W-:Y:S02]  /*0100*/  UTMACCTL.PF [UR4] ;  /* 0x00000000040079b9 */ /* 0x0001e40008040000 */
[----:B0-----:R-:W-:Y:S01]  /*0110*/  NOP ;  /* 0x0000000000007918 */ /* 0x001fe20000000000 */
.L_x_1:
[----:B------:R-:W-:Y:S05]  /*0120*/  BSYNC B0 ;  /* 0x0000000000007941 */ /* 0x000fea0003800000 */
.L_x_0:
[----:B------:R-:W0:Y:S02]  /*0130*/  SHFL.IDX PT, R3, R0, RZ, 0x1f ;  /* 0x00001fff00037589 */ /* 0x000e2400000e0000 */
[----:B0-----:R-:W-:-:S13]  /*0140*/  ISETP.NE.AND P0, PT, R3, RZ, PT ;  /* 0x000000ff0300720c */ /* 0x001fda0003f05270 */
[----:B------:R-:W-:Y:S05]  /*0150*/  @P0 BRA `(.L_x_2) ;  /* 0x00000000008c0947 */ /* 0x000fea0003800000 */
[----:B------:R-:W-:Y:S01]  /*0160*/  ELECT P0, URZ, PT ;  /* 0x00000000003f782f */ /* 0x000fe20003800000 */
[----:B------:R-:W-:-:S12]  /*0170*/  BSSY B0, `(.L_x_2) ;  /* 0x0000021000007945 */ /* 0x000fd80003800000 */
[----:B------:R-:W-:Y:S05]  /*0180*/  @!P0 BRA `(.L_x_3) ;  /* 0x00000000007c8947 */ /* 0x000fea0003800000 */
[----:B------:R-:W0:Y:S01]  /*0190*/  S2UR UR8, SR_CgaCtaId ;  /* 0x00000000000879c3 */ /* 0x000e220000008800 */
[----:B------:R-:W-:Y:S01]  /*01a0*/  UMOV UR4, 0x400 ;  /* 0x0000040000047882 */ /* 0x000fe20000000000 */
[----:B------:R-:W-:Y:S01]  /*01b0*/  UMOV UR5, 0x1 ;  /* 0x0000000100057882 */ /* 0x000fe20000000000 */
[----:B------:R-:W-:Y:S02]  /*01c0*/  UMOV UR6, 0x10 ;  /* 0x0000001000067882 */ /* 0x000fe40000000000 */
[----:B------:R-:W-:-:S04]  /*01d0*/  UIADD3 UR6, -UR6, 0x100000, URZ ;  /* 0x0010000006067890 */ /* 0x000fc8000fffe13f */
[----:B------:R-:W-:Y:S02]  /*01e0*/  USHF.L.U32 UR7, UR6, 0xb, URZ ;  /* 0x0000000b06077899 */ /* 0x000fe4000800063f */
[----:B------:R-:W-:Y:S02]  /*01f0*/  USHF.L.U32 UR6, UR6, 0x1, URZ ;  /* 0x0000000106067899 */ /* 0x000fe4000800063f */
[----:B0-----:R-:W-:Y:S02]  /*0200*/  ULEA UR8, UR8, UR4, 0x18 ;  /* 0x0000000408087291 */ /* 0x001fe4000f8ec03f */
[----:B------:R-:W-:-:S04]  /*0210*/  UIADD3 UR4, -UR5, 0x100000, URZ ;  /* 0x0010000005047890 */ /* 0x000fc8000fffe13f */
[----:B------:R-:W-:Y:S02]  /*0220*/  USHF.L.U32 UR5, UR4, 0xb, URZ ;  /* 0x0000000b04057899 */ /* 0x000fe4000800063f */
[----:B------:R-:W-:Y:S01]  /*0230*/  USHF.L.U32 UR4, UR4, 0x1, URZ ;  /* 0x0000000104047899 */ /* 0x000fe2000800063f */
[----:B------:R-:W0:Y:S11]  /*0240*/  FENCE.VIEW.ASYNC.S ;  /* 0x00000000000073c6 */ /* 0x000e360000000000 */
[----:B0-----:R0:W1:Y:S01]  /*0250*/  SYNCS.EXCH.64 URZ, [UR8], UR4 ;  /* 0x00000004083f75b2 */ /* 0x0010620008000100 */
[----:B------:R0:W2:Y:S01]  /*0260*/  SYNCS.EXCH.64 URZ, [UR8+0x48], UR6 ;  /* 0x00004806083f75b2 */ /* 0x0000a20008000100 */
[----:B------:R0:W3:Y:S01]  /*0270*/  SYNCS.EXCH.64 URZ, [UR8+0x8], UR4 ;  /* 0x00000804083f75b2 */ /* 0x0000e20008000100 */
[----:B------:R0:W4:Y:S01]  /*0280*/  SYNCS.EXCH.64 URZ, [UR8+0x50], UR6 ;  /* 0x00005006083f75b2 */ /* 0x0001220008000100 */
[----:B------:R0:W0:Y:S01]  /*0290*/  SYNCS.EXCH.64 URZ, [UR8+0x10], UR4 ;  /* 0x00001004083f75b2 */ /* 0x0000220008000100 */
        /* <DEDUP_REMOVED lines=13> */
[----:B------:R-:W-:Y:S01]  /*0370*/  NOP ;  /* 0x0000000000007918 */ /* 0x000fe20000000000 */
.L_x_3:
[----:B0-----:R-:W-:Y:S05]  /*0380*/  BSYNC B0 ;  /* 0x0000000000007941 */ /* 0x001fea0003800000 */
.L_x_2:
[----:B------:R-:W-:Y:S01]  /*0390*/  SHF.R.S32.HI R7, RZ, 0x1f, R18 ;  /* 0x0000001fff077819 */ /* 0x000fe20000011412 */
[----:B------:R-:W0:Y:S01]  /*03a0*/  SHFL.IDX PT, R0, R0, RZ, 0x1f ;  /* 0x00001fff00007589 */ /* 0x000e2200000e0000 */
[----:B------:R-:W5:Y:S01]  /*03b0*/  S2UR UR8, SR_CTAID.X ;  /* 0x00000000000879c3 */ /* 0x000f620000002500 */
[----:B------:R-:W-:Y:S02]  /*03c0*/  ELECT P0, URZ, PT ;  /* 0x00000000003f782f */ /* 0x000fe40003800000 */
[----:B------:R-:W-:Y:S01]  /*03d0*/  LEA.HI R7, R7, R18, RZ, 0x7 ;  /* 0x0000001207077211 */ /* 0x000fe200078f38ff */
[----:B------:R-:W1:Y:S01]  /*03e0*/  S2R R4, SR_CTAID.Y ;  /* 0x0000000000047919 */ /* 0x000e620000002600 */
[----:B------:R-:W-:Y:S01]  /*03f0*/  ULDC UR4, c[0x0][0x154] ;  /* 0x0000550000047ab9 */ /* 0x000fe20000000800 */
[----:B------:R-:W-:Y:S01]  /*0400*/  NOP ;  /* 0x0000000000007918 */ /* 0x000fe20000000000 */
[----:B------:R-:W-:Y:S01]  /*0410*/  LOP3.LUT R7, R7, 0xffffff80, RZ, 0xc0, !PT ;  /* 0xffffff8007077812 */ /* 0x000fe200078ec0ff */
[----:B------:R-:W-:Y:S01]  /*0420*/  NOP ;  /* 0x0000000000007918 */ /* 0x000fe20000000000 */
[----:B------:R-:W2:Y:S03]  /*0430*/  LDC R12, c[0x0][0x140] ;  /* 0x00005000ff0c7b82 */ /* 0x000ea60000000800 */
[----:B------:R-:W-:-:S05]  /*0440*/  IMAD.IADD R7, R18, 0x1, -R7 ;  /* 0x0000000112077824 */ /* 0x000fca00078e0a07 */
[----:B------:R-:W-:Y:S02]  /*0450*/  SHF.R.S32.HI R6, RZ, 0x1f, R7 ;  /* 0x0000001fff067819 */ /* 0x000fe40000011407 */
[----:B------:R-:W-:Y:S02]  /*0460*/  LOP3.LUT P2, RZ, R7, 0x7, RZ, 0xc0, !PT ;  /* 0x0000000707ff7812 */ /* 0x000fe4000784c0ff */
[----:B------:R-:W-:Y:S02]  /*0470*/  LEA.HI R6, R6, R7, RZ, 0x3 ;  /* 0x0000000706067211 */ /* 0x000fe400078f18ff */
[----:B0-----:R-:W-:Y:S02]  /*0480*/  ISETP.NE.OR P0, PT, R0, RZ, !P0 ;  /* 0x000000ff0000720c */ /* 0x001fe40004705670 */
[--C-:B------:R-:W-:Y:S02]  /*0490*/  SHF.R.S32.HI R0, RZ, 0x3, R6.reuse ;  /* 0x00000003ff007819 */ /* 0x100fe40000011406 */
[----:B------:R-:W-:-:S02]  /*04a0*/  SHF.R.S32.HI R9, RZ, 0x1f, R6 ;  /* 0x0000001fff097819 */ /* 0x000fc40000011406 */
[----:B------:R-:W-:Y:S02]  /*04b0*/  SHF.R.S32.HI R6, RZ, 0x1f, R3 ;  /* 0x0000001fff067819 */ /* 0x000fe40000011403 */
[----:B------:R-:W-:Y:S02]  /*04c0*/  LEA.HI R9, R9, R0, RZ, 0x2 ;  /* 0x0000000009097211 */ /* 0x000fe400078f10ff */
[----:B------:R-:W-:Y:S02]  /*04d0*/  LEA.HI R6, R6, R3, RZ, 0x2 ;  /* 0x0000000306067211 */ /* 0x000fe400078f10ff */
[----:B-1----:R-:W-:Y:S01]  /*04e0*/  I2FP.F32.U32 R8, R4 ;  /* 0x0000000400087245 */ /* 0x002fe20000201000 */
[----:B------:R-:W-:Y:S01]  /*04f0*/  VOTEU.ALL UP0, P0 ;  /* 0x00000000003f7886 */ /* 0x000fe20000000000 */
[----:B------:R-:W-:Y:S01]  /*0500*/  LOP3.LUT R6, R6, 0x3ffffffc, RZ, 0xc0, !PT ;  /* 0x3ffffffc06067812 */ /* 0x000fe200078ec0ff */
[----:B------:R-:W-:Y:S01]  /*0510*/  VOTEU.ALL UP1, P0 ;  /* 0x00000000003f7886 */ /* 0x000fe20000020000 */
[----:B------:R-:W-:Y:S01]  /*0520*/  LOP3.LUT R9, R9, 0xfffffffc, RZ, 0xc0, !PT ;  /* 0xfffffffc09097812 */ /* 0x000fe200078ec0ff */
[----:B------:R-:W-:Y:S01]  /*0530*/  FMUL R10, R8, UR4 ;  /* 0x00000004080a7c20 */ /* 0x000fe20008400000 */
[----:B------:R-:W0:Y:S01]  /*0540*/  @!UP0 S2UR UR7, SR_CgaCtaId ;  /* 0x00000000000789c3 */ /* 0x000e220000008800 */
[----:B------:R-:W-:Y:S01]  /*0550*/  IMAD.IADD R11, R3, 0x1, -R6 ;  /* 0x00000001030b7824 */ /* 0x000fe200078e0a06 */
[----:B-----5:R-:W-:Y:S01]  /*0560*/  I2FP.F32.U32 R6, UR8 ;  /* 0x0000000800067c45 */ /* 0x020fe20008201000 */
[----:B------:R-:W-:Y:S01]  /*0570*/  IMAD.IADD R0, R0, 0x1, -R9 ;  /* 0x0000000100007824 */ /* 0x000fe200078e0a09 */
[----:B------:R-:W-:Y:S01]  /*0580*/  ULDC UR4, c[0x0][0x150] ;  /* 0x0000540000047ab9 */ /* 0x000fe20000000800 */
[----:B------:R-:W1:Y:S01]  /*0590*/  F2I.U32.TRUNC.NTZ R10, R10 ;  /* 0x0000000a000a7305 */ /* 0x000e62000020f000 */
[----:B------:R-:W-:Y:S01]  /*05a0*/  SHF.R.S32.HI R3, RZ, 0x1f, R2 ;  /* 0x0000001fff037819 */ /* 0x000fe20000011402 */
[----:B------:R-:W-:Y:S01]  /*05b0*/  FMUL R6, R6, UR4 ;  /* 0x0000000406067c20 */ /* 0x000fe20008400000 */
[----:B------:R-:W5:Y:S01]  /*05c0*/  LDC R9, c[0x0][0x148] ;  /* 0x00005200ff097b82 */ /* 0x000f620000000800 */
[----:B------:R-:W-:Y:S01]  /*05d0*/  IMAD R11, R11, 0x4, R0 ;  /* 0x000000040b0b7824 */ /* 0x000fe200078e0200 */
[----:B------:R-:W-:Y:S01]  /*05e0*/  LEA.HI R3, R3, R2, RZ, 0x2 ;  /* 0x0000000203037211 */ /* 0x000fe200078f10ff */
[----:B------:R-:W-:Y:S01]  /*05f0*/  UMOV UR4, 0x20 ;  /* 0x0000002000047882 */ /* 0x000fe20000000000 */
[----:B------:R-:W-:Y:S01]  /*0600*/  @!UP0 UMOV UR6, 0x400 ;  /* 0x0000040000068882 */ /* 0x000fe20000000000 */
[----:B------:R-:W3:Y:S01]  /*0610*/  F2I.U32.TRUNC.NTZ R6, R6 ;  /* 0x0000000600067305 */ /* 0x000ee2000020f000 */
[----:B------:R-:W-:Y:S01]  /*0620*/  LOP3.LUT R3, R3, 0xfffffffc, RZ, 0xc0, !PT ;  /* 0xfffffffc03037812 */ /* 0x000fe200078ec0ff */
[----:B------:R-:W-:Y:S01]  /*0630*/  IMAD.SHL.U32 R22, R11, 0x4, RZ ;  /* 0x000000040b167824 */ /* 0x000fe200078e00ff */
[----:B------:R-:W4:Y:S01]  /*0640*/  LDC R8, c[0x0][0x144] ;  /* 0x00005100ff087b82 */ /* 0x000f220000000800 */
[----:B------:R-:W-:-:S04]  /*0650*/  @!UP0 UIADD3 UR4, -UR4, 0x100000, URZ ;  /* 0x0010000004048890 */ /* 0x000fc8000fffe13f */
[----:B------:R-:W-:Y:S02]  /*0660*/  @!UP0 USHF.L.U32 UR5, UR4, 0xb, URZ ;  /* 0x0000000b04058899 */ /* 0x000fe4000800063f */
[----:B------:R-:W-:Y:S01]  /*0670*/  @!UP0 USHF.L.U32 UR4, UR4, 0x1, URZ ;  /* 0x0000000104048899 */ /* 0x000fe2000800063f */
[----:B--2---:R-:W-:Y:S01]  /*0680*/  ISETP.EQ.U32.AND P3, PT, R12, 0x1, PT ;  /* 0x000000010c00780c */ /* 0x004fe20003f62070 */
[----:B------:R-:W-:Y:S01]  /*0690*/  IMAD.IADD R0, R2, 0x1, -R3 ;  /* 0x0000000102007824 */ /* 0x000fe200078e0a03 */
[----:B------:R-:W-:Y:S01]  /*06a0*/  LOP3.LUT R22, R11, 0xc, R22, 0x78, !PT ;  /* 0x0000000c0b167812 */ /* 0x000fe200078e7816 */
[----:B-1----:R-:W-:Y:S01]  /*06b0*/  IMAD.MOV R14, RZ, RZ, -R10 ;  /* 0x000000ffff0e7224 */ /* 0x002fe200078e0a0a */
[----:B0-----:R-:W-:Y:S02]  /*06c0*/  @!UP0 ULEA UR6, UR7, UR6, 0x18 ;  /* 0x0000000607068291 */ /* 0x001fe4000f8ec03f */
[----:B------:R-:W-:Y:S01]  /*06d0*/  ISETP.NE.AND P1, PT, R0, 0x3, PT ;  /* 0x000000030000780c */ /* 0x000fe20003f25270 */
[----:B------:R-:W-:Y:S01]  /*06e0*/  VOTEU.ALL UP0, P0 ;  /* 0x00000000003f7886 */ /* 0x000fe20000000000 */
[----:B------:R-:W-:Y:S01]  /*06f0*/  ISETP.LT.U32.AND P0, PT, R22, 0x8, !P2 ;  /* 0x000000081600780c */ /* 0x000fe20005701070 */
[----:B---3--:R-:W-:Y:S01]  /*0700*/  IMAD.MOV R3, RZ, RZ, -R6 ;  /* 0x000000ffff037224 */ /* 0x008fe200078e0a06 */
[----:B------:R-:W-:-:S02]  /*0710*/  ISETP.EQ.OR P1, PT, R0, RZ, !P1 ;  /* 0x000000ff0000720c */ /* 0x000fc40004f22670 */
[----:B------:R-:W-:Y:S01]  /*0720*/  ISETP.NE.AND P2, PT, R5, RZ, PT ;  /* 0x000000ff0500720c */ /* 0x000fe20003f45270 */
[----:B-----5:R-:W-:Y:S01]  /*0730*/  IMAD R7, R9, R14, R4 ;  /* 0x0000000e09077224 */ /* 0x020fe200078e0204 */
[----:B------:R-:W-:Y:S01]  /*0740*/  ISETP.EQ.AND P1, PT, R5, RZ, P1 ;  /* 0x000000ff0500720c */ /* 0x000fe20000f22270 */
[----:B------:R-:W0:Y:S02]  /*0750*/  FENCE.VIEW.ASYNC.S ;  /* 0x00000000000073c6 */ /* 0x000e240000000000 */
[----:B0-----:R0:W1:Y:S01]  /*0760*/  @!UP0 SYNCS.EXCH.64 URZ, [UR6+0xa0], UR4 ;  /* 0x0000a004063f85b2 */ /* 0x0010620008000100 */
[----:B------:R-:W-:Y:S02]  /*0770*/  ISETP.NE.AND P4, PT, R7, R22, PT ;  /* 0x000000160700720c */ /* 0x000fe40003f85270 */
[----:B------:R-:W-:Y:S01]  /*0780*/  SEL R19, RZ, 0x1, !P1 ;  /* 0x00000001ff137807 */ /* 0x000fe20004800000 */
[----:B----4-:R-:W-:Y:S02]  /*0790*/  IMAD R3, R8, R3, UR8 ;  /* 0x0000000808037e24 */ /* 0x010fe4000f8e0203 */
[----:B------:R-:W-:-:S03]  /*07a0*/  VIADD R8, R5, 0xffffffff ;  /* 0xffffffff05087836 */ /* 0x000fc60000000000 */
[----:B------:R-:W-:Y:S02]  /*07b0*/  ISETP.EQ.OR P4, PT, R3, RZ, !P4 ;  /* 0x000000ff0300720c */ /* 0x000fe40006782670 */
[----:B------:R-:W-:Y:S02]  /*07c0*/  ISETP.GE.U32.AND P5, PT, R8, 0x2, PT ;  /* 0x000000020800780c */ /* 0x000fe40003fa6070 */
[----:B------:R-:W-:Y:S02]  /*07d0*/  PLOP3.LUT P0, PT, P0, P4, PT, 0x80, 0x0 ;  /* 0x000000000000781c */ /* 0x000fe40000709070 */
[----:B------:R-:W-:Y:S01]  /*07e0*/  SEL R19, R19, 0x2, P5 ;  /* 0x0000000213137807 */ /* 0x000fe20002800000 */
[----:B------:R0:W2:Y:S01]  /*07f0*/  @!UP1 SYNCS.EXCH.64 URZ, [UR6+0xa8], UR4 ;  /* 0x0000a804063f95b2 */ /* 0x0000a20008000100 */
[----:B------:R-:W-:Y:S01]  /*0800*/  P2R R58, PR, RZ, 0x1 ;  /* 0x00000001ff3a7803 */ /* 0x000fe20000000000 */
[----:B------:R-:W-:Y:S01]  /*0810*/  NOP ;  /* 0x0000000000007918 */ /* 0x000fe20000000000 */
[----:B------:R-:W-:Y:S07]  /*0820*/  @!P3 BRA `(.L_x_4) ;  /* 0x000000000008b947 */ /* 0x000fee0003800000 */
[----:B-12---:R-:W-:Y:S01]  /*0830*/  UCGABAR_ARV ;  /* 0x00000000000079c7 */ /* 0x006fe20008000000 */
[----:B------:R-:W-:Y:S05]  /*0840*/  BRA `(.L_x_5) ;  /* 0x0000000000047947 */ /* 0x000fea0003800000 */
.L_x_4:
[----:B-12---:R-:W-:Y:S01]  /*0850*/  NOP ;  /* 0x0000000000007918 */ /* 0x006fe20000000000 */
.L_x_5:
[----:B------:R-:W1:Y:S01]  /*0860*/  LDC R2, c[0x0][0x65c] ;  /* 0x00019700ff027b82 */ /* 0x000e620000000800 */
[----:B------:R-:W-:Y:S02]  /*0870*/  IMAD.U32 R6, RZ, RZ, UR8 ;  /* 0x00000008ff067e24 */ /* 0x000fe4000f8e00ff */
[----:B------:R-:W-:Y:S01]  /*0880*/  IMAD.MOV.U32 R7, RZ, RZ, RZ ;  /* 0x000000ffff077224 */ /* 0x000fe200078e00ff */
[----:B-1----:R-:W-:-:S04]  /*0890*/  ISETP.NE.AND P1, PT, R2, 0x1, PT ;  /* 0x000000010200780c */ /* 0x002fc80003f25270 */
[----:B------:R-:W-:-:S09]  /*08a0*/  P2R R5, PR, RZ, 0x2 ;  /* 0x00000002ff057803 */ /* 0x000fd20000000000 */
[----:B------:R-:W1:Y:S01]  /*08b0*/  @P1 LDC R17, c[0x0][0x10] ;  /* 0x00000400ff111b82 */ /* 0x000e620000000800 */
[----:B------:R-:W-:Y:S02]  /*08c0*/  @P1 IMAD.MOV.U32 R5, RZ, RZ, RZ ;  /* 0x000000ffff051224 */ /* 0x000fe400078e00ff */
[----:B------:R-:W-:-:S05]  /*08d0*/  @P1 IMAD.MOV.U32 R13, RZ, RZ, RZ ;  /* 0x000000ffff0d1224 */ /* 0x000fca00078e00ff */
[----:B------:R-:W2:Y:S01]  /*08e0*/  @!P1 LDC R11, c[0x0][0xc] ;  /* 0x00000300ff0b9b82 */ /* 0x000ea20000000800 */
[----:B-1----:R-:W-:-:S04]  /*08f0*/  @P1 IMAD.WIDE.U32 R16, R17, UR8, R4 ;  /* 0x0000000811101c25 */ /* 0x002fc8000f8e0004 */
[----:B------:R-:W-:Y:S02]  /*0900*/  @P1 IMAD.IADD R17, R17, 0x1, R13 ;  /* 0x0000000111111824 */ /* 0x000fe400078e020d */
[----:B--2---:R-:W-:-:S04]  /*0910*/  @!P1 IMAD.WIDE.U32 R6, R4, R11, R6 ;  /* 0x0000000b04069225 */ /* 0x004fc800078e0006 */
[----:B------:R-:W-:Y:S02]  /*0920*/  @!P1 IMAD.MOV.U32 R16, RZ, RZ, R6 ;  /* 0x000000ffff109224 */ /* 0x000fe400078e0006 */
[----:B------:R-:W-:Y:S01]  /*0930*/  @!P1 IMAD.MOV.U32 R17, RZ, RZ, R7 ;  /* 0x000000ffff119224 */ /* 0x000fe200078e0007 */
[----:B------:R-:W-:Y:S06]  /*0940*/  @!P3 BRA `(.L_x_6) ;  /* 0x00000000000cb947 */ /* 0x000fec0003800000 */
[----:B------:R-:W-:Y:S01]  /*0950*/  UCGABAR_WAIT ;  /* 0x0000000000007dc7 */ /* 0x000fe20008000000 */
[----:B------:R-:W-:Y:S01]  /*0960*/  CCTL.IVALL ;  /* 0x00000000ff00798f */ /* 0x000fe20002000000 */
[----:B------:R-:W-:Y:S05]  /*0970*/  BRA `(.L_x_7) ;  /* 0x0000000000047947 */ /* 0x000fea0003800000 */
.L_x_6:
[----:B------:R-:W-:Y:S06]  /*0980*/  BAR.SYNC.DEFER_BLOCKING 0x0 ;  /* 0x0000000000007b1d */ /* 0x000fec0000010000 */
.L_x_7:
[----:B------:R-:W-:Y:S05]  /*0990*/  @!P2 BRA `(.L_x_8) ;  /* 0x000000380088a947 */ /* 0x000fea0003800000 */
[----:B------:R-:W-:-:S13]  /*09a0*/  ISETP.GT.U32.AND P0, PT, R8, 0x1, PT ;  /* 0x000000010800780c */ /* 0x000fda0003f04070 */
[----:B0-----:R-:W-:Y:S05]  /*09b0*/  @P0 EXIT ;  /* 0x000000000000094d */ /* 0x001fea0003800000 */
[----:B------:R-:W-:Y:S01]  /*09c0*/  ULDC.64 UR4, c[0x0][0x650] ;  /* 0x0001940000047ab9 */ /* 0x000fe20000000a00 */
[----:B------:R-:W-:Y:S01]  /*09d0*/  PRMT R0, RZ, 0x7610, R0 ;  /* 0x00007610ff007816 */ /* 0x000fe20000000000 */
[----:B------:R-:W-:Y:S01]  /*09e0*/  IMAD.MOV.U32 R59, RZ, RZ, -0x1 ;  /* 0xffffffffff3b7424 */ /* 0x000fe200078e00ff */
[----:B------:R-:W-:Y:S01]  /*09f0*/  ISETP.GE.U32.AND P0, PT, R16, UR4, PT ;  /* 0x0000000410007c0c */ /* 0x000fe2000bf06070 */
[----:B------:R-:W-:Y:S02]  /*0a00*/  IMAD.MOV.U32 R60, RZ, RZ, -0x1 ;  /* 0xffffffffff3c7424 */ /* 0x000fe400078e00ff */
[----:B------:R-:W-:Y:S01]  /*0a10*/  IMAD.MOV.U32 R61, RZ, RZ, -0x1 ;  /* 0xffffffffff3d7424 */ /* 0x000fe200078e00ff */
[----:B------:R-:W-:-:S13]  /*0a20*/  ISETP.GE.U32.AND.EX P0, PT, R17, UR5, PT, P0 ;  /* 0x0000000511007c0c */ /* 0x000fda000bf06100 */
[----:B------:R-:W-:Y:S05]  /*0a30*/  @P0 BRA `(.L_x_9) ;  /* 0x0000000400280947 */ /* 0x000fea0003800000 */
[----:B------:R-:W0:Y:S01]  /*0a40*/  LDC.64 R20, c[0x0][0x628] ;  /* 0x00018a00ff147b82 */ /* 0x000e220000000a00 */
[----:B------:R-:W-:Y:S02]  /*0a50*/  IMAD.MOV.U32 R6, RZ, RZ, R16 ;  /* 0x000000ffff067224 */ /* 0x000fe400078e0010 */
[----:B------:R-:W-:-:S05]  /*0a60*/  IMAD.MOV.U32 R7, RZ, RZ, R17 ;  /* 0x000000ffff077224 */ /* 0x000fca00078e0011 */
[----:B------:R-:W1:Y:S08]  /*0a70*/  LDC R0, c[0x0][0x630] ;  /* 0x00018c00ff007b82 */ /* 0x000e700000000800 */
[----:B------:R-:W2:Y:S01]  /*0a80*/  LDC.64 R24, c[0x0][0x620] ;  /* 0x00018800ff187b82 */ /* 0x000ea20000000a00 */
[----:B0-----:R-:W-:-:S04]  /*0a90*/  ISETP.NE.U32.AND P0, PT, R20, RZ, PT ;  /* 0x000000ff1400720c */ /* 0x001fc80003f05070 */
[----:B------:R-:W-:-:S13]  /*0aa0*/  ISETP.NE.AND.EX P0, PT, R21, RZ, PT, P0 ;  /* 0x000000ff1500720c */ /* 0x000fda0003f05300 */
[----:B-12---:R-:W-:Y:S05]  /*0ab0*/  @!P0 BRA `(.L_x_10) ;  /* 0x0000000000288947 */ /* 0x006fea0003800000 */
[----:B------:R-:W0:Y:S02]  /*0ac0*/  LDC R13, c[0x0][0x634] ;  /* 0x00018d00ff0d7b82 */ /* 0x000e240000000800 */
[----:B0-----:R-:W-:-:S05]  /*0ad0*/  IADD3 R13, P0, R16, R13, RZ ;  /* 0x0000000d100d7210 */ /* 0x001fca0007f1e0ff */
[----:B------:R-:W-:-:S04]  /*0ae0*/  IMAD.X R15, RZ, RZ, R17, P0 ;  /* 0x000000ffff0f7224 */ /* 0x000fc800000e0611 */
[----:B------:R-:W-:-:S04]  /*0af0*/  IMAD.WIDE.U32 R6, R15, R20, RZ ;  /* 0x000000140f067225 */ /* 0x000fc800078e00ff */
[----:B------:R-:W-:-:S04]  /*0b00*/  IMAD.WIDE.U32 R10, P0, R13, R21, R6 ;  /* 0x000000150d0a7225 */ /* 0x000fc80007800006 */
[----:B------:R-:W-:-:S04]  /*0b10*/  IMAD.WIDE.U32 R6, R13, R20, RZ ;  /* 0x000000140d067225 */ /* 0x000fc800078e00ff */
[----:B------:R-:W-:Y:S01]  /*0b20*/  IMAD.X R13, RZ, RZ, RZ, P0 ;  /* 0x000000ffff0d7224 */ /* 0x000fe200000e06ff */
[----:B------:R-:W-:Y:S01]  /*0b30*/  IADD3 RZ, P0, R7, R10, RZ ;  /* 0x0000000a07ff7210 */ /* 0x000fe20007f1e0ff */
[----:B------:R-:W-:-:S04]  /*0b40*/  IMAD.MOV.U32 R12, RZ, RZ, R11 ;  /* 0x000000ffff0c7224 */ /* 0x000fc800078e000b */
[----:B------:R-:W-:-:S08]  /*0b50*/  IMAD.WIDE.U32.X R6, R15, R21, R12, P0 ;  /* 0x000000150f067225 */ /* 0x000fd000000e040c */
.L_x_10:
[----:B------:R-:W0:Y:S01]  /*0b60*/  LDC.64 R20, c[0x0][0x640] ;  /* 0x00019000ff147b82 */ /* 0x000e220000000a00 */
[--C-:B------:R-:W-:Y:S01]  /*0b70*/  SHF.R.U64 R61, R6, R0, R7.reuse ;  /* 0x00000000063d7219 */ /* 0x100fe20000001207 */
[----:B------:R-:W-:Y:S01]  /*0b80*/  IMAD R28, R9, R14, R4 ;  /* 0x0000000e091c7224 */ /* 0x000fe200078e0204 */
[----:B------:R-:W-:Y:S02]  /*0b90*/  SHF.R.U32.HI R0, RZ, R0, R7 ;  /* 0x00000000ff007219 */ /* 0x000fe40000011607 */
[----:B------:R-:W-:-:S03]  /*0ba0*/  IADD3 R5, P0, RZ, -R61, RZ ;  /* 0x8000003dff057210 */ /* 0x000fc60007f1e0ff */
[----:B------:R-:W1:Y:S02]  /*0bb0*/  LDC R8, c[0x0][0x618] ;  /* 0x00018600ff087b82 */ /* 0x000e640000000800 */
[----:B------:R-:W-:-:S04]  /*0bc0*/  IMAD.X R7, RZ, RZ, ~R0, P0 ;  /* 0x000000ffff077224 */ /* 0x000fc800000e0e00 */
[-C--:B------:R-:W-:Y:S02]  /*0bd0*/  IMAD R0, R7, R24.reuse, RZ ;  /* 0x0000001807007224 */ /* 0x080fe400078e02ff */
[----:B------:R-:W2:Y:S01]  /*0be0*/  LDC R11, c[0x0][0x608] ;  /* 0x00018200ff0b7b82 */ /* 0x000ea20000000800 */
[----:B------:R-:W-:-:S04]  /*0bf0*/  IMAD.WIDE.U32 R6, R5, R24, R16 ;  /* 0x0000001805067225 */ /* 0x000fc800078e0010 */
[----:B------:R-:W-:Y:S02]  /*0c00*/  IMAD R5, R5, R25, R0 ;  /* 0x0000001905057224 */ /* 0x000fe400078e0200 */
[----:B------:R-:W-:Y:S01]  /*0c10*/  IMAD.MOV.U32 R25, RZ, RZ, 0x1 ;  /* 0x00000001ff197424 */ /* 0x000fe200078e00ff */
[----:B------:R-:W3:Y:S01]  /*0c20*/  LDC R12, c[0x0][0x658] ;  /* 0x00019600ff0c7b82 */ /* 0x000ee20000000800 */
[----:B0-----:R-:W-:Y:S01]  /*0c30*/  ISETP.NE.U32.AND P0, PT, R20, RZ, PT ;  /* 0x000000ff1400720c */ /* 0x001fe20003f05070 */
[----:B------:R-:W-:Y:S02]  /*0c40*/  IMAD.IADD R5, R7, 0x1, R5 ;  /* 0x0000000107057824 */ /* 0x000fe400078e0205 */
[----:B------:R-:W-:Y:S01]  /*0c50*/  IMAD.MOV.U32 R7, RZ, RZ, -0x1 ;  /* 0xffffffffff077424 */ /* 0x000fe200078e00ff */
[----:B------:R-:W-:-:S03]  /*0c60*/  ISETP.NE.AND.EX P0, PT, R21, RZ, PT, P0 ;  /* 0x000000ff1500720c */ /* 0x000fc60003f05300 */
[----:B------:R-:W0:Y:S01]  /*0c70*/  LDC R15, c[0x0][0x600] ;  /* 0x00018000ff0f7b82 */ /* 0x000e220000000800 */
[-CC-:B-1----:R-:W-:Y:S02]  /*0c80*/  SHF.R.U64 R13, R6, R8.reuse, R5.reuse ;  /* 0x00000008060d7219 */ /* 0x182fe40000001205 */
[----:B------:R-:W-:-:S05]  /*0c90*/  SHF.R.U32.HI R0, RZ, R8, R5 ;  /* 0x00000008ff007219 */ /* 0x000fca0000011605 */
[----:B------:R-:W1:Y:S01]  /*0ca0*/  LDC R23, c[0x0][0x648] ;  /* 0x00019200ff177b82 */ /* 0x000e620000000800 */
[-CC-:B--2---:R-:W-:Y:S02]  /*0cb0*/  SHF.R.U64 R27, R13, R11.reuse, R0.reuse ;  /* 0x0000000b0d1b7219 */ /* 0x184fe40000001200 */
[----:B------:R-:W-:-:S05]  /*0cc0*/  SHF.R.U32.HI R5, RZ, R11, R0 ;  /* 0x0000000bff057219 */ /* 0x000fca0000011600 */
[----:B------:R-:W2:Y:S01]  /*0cd0*/  LDC R24, c[0x0][0x638] ;  /* 0x00018e00ff187b82 */ /* 0x000ea20000000800 */
[-CC-:B---3--:R-:W-:Y:S02]  /*0ce0*/  SHF.R.U64 R14, R27, R12.reuse, R5.reuse ;  /* 0x0000000c1b0e7219 */ /* 0x188fe40000001205 */
[-C--:B------:R-:W-:Y:S02]  /*0cf0*/  SHF.L.U32 R0, R7, R12.reuse, RZ ;  /* 0x0000000c07007219 */ /* 0x080fe400000006ff */
[----:B------:R-:W-:Y:S01]  /*0d00*/  SHF.R.U32.HI R5, RZ, R12, R5 ;  /* 0x0000000cff057219 */ /* 0x000fe20000011605 */
[----:B------:R-:W-:Y:S01]  /*0d10*/  IMAD.MOV.U32 R4, RZ, RZ, R14 ;  /* 0x000000ffff047224 */ /* 0x000fe200078e000e */
[----:B------:R-:W-:Y:S01]  /*0d20*/  LOP3.LUT R10, RZ, R0, RZ, 0x33, !PT ;  /* 0x00000000ff0a7212 */ /* 0x000fe200078e33ff */
[----:B------:R-:W3:Y:S01]  /*0d30*/  LDC R26, c[0x0][0x610] ;  /* 0x00018400ff1a7b82 */ /* 0x000ee20000000800 */
[----:B------:R-:W-:Y:S05]  /*0d40*/  @!P0 BRA `(.L_x_11) ;  /* 0x0000000000288947 */ /* 0x000fea0003800000 */
[----:B------:R-:W4:Y:S02]  /*0d50*/  LDC R9, c[0x0][0x64c] ;  /* 0x00019300ff097b82 */ /* 0x000f240000000800 */
[----:B----4-:R-:W-:-:S05]  /*0d60*/  IADD3 R9, P0, R14, R9, RZ ;  /* 0x000000090e097210 */ /* 0x010fca0007f1e0ff */
        /* <DEDUP_REMOVED lines=8> */
.L_x_11:
[----:B-1----:R-:W-:Y:S01]  /*0df0*/  SHF.R.U64 R4, R4, R23, R5 ;  /* 0x0000001704047219 */ /* 0x002fe20000001205 */
[----:B0-----:R-:W-:Y:S01]  /*0e00*/  VIADD R6, R15, 0xffffffff ;  /* 0xffffffff0f067836 */ /* 0x001fe20000000000 */
[----:B------:R-:W-:Y:S02]  /*0e10*/  SHF.L.U32 R0, R25, R12, RZ ;  /* 0x0000000c19007219 */ /* 0x000fe400000006ff */
[----:B------:R-:W-:Y:S01]  /*0e20*/  LOP3.LUT R5, R27, R10, RZ, 0xc0, !PT ;  /* 0x0000000a1b057212 */ /* 0x000fe200078ec0ff */
[----:B------:R-:W-:Y:S01]  /*0e30*/  IMAD.MOV R7, RZ, RZ, -R4 ;  /* 0x000000ffff077224 */ /* 0x000fe200078e0a04 */
[----:B------:R-:W-:Y:S02]  /*0e40*/  SEL R3, R3, R28, !P1 ;  /* 0x0000001c03037207 */ /* 0x000fe40004800000 */
[----:B------:R-:W-:Y:S01]  /*0e50*/  LOP3.LUT R6, R13, R6, RZ, 0xc0, !PT ;  /* 0x000000060d067212 */ /* 0x000fe200078ec0ff */
[----:B------:R-:W-:Y:S02]  /*0e60*/  IMAD R4, R0, R4, R5 ;  /* 0x0000000400047224 */ /* 0x000fe400078e0205 */
[----:B--2---:R-:W-:-:S02]  /*0e70*/  IMAD R0, R7, R24, R14 ;  /* 0x0000001807007224 */ /* 0x004fc400078e020e */
[----:B---3--:R-:W-:Y:S02]  /*0e80*/  IMAD R3, R4, R26, R3 ;  /* 0x0000001a04037224 */ /* 0x008fe400078e0203 */
[----:B------:R-:W-:Y:S02]  /*0e90*/  IMAD.MOV.U32 R5, RZ, RZ, 0x1 ;  /* 0x00000001ff057424 */ /* 0x000fe400078e00ff */
[----:B------:R-:W-:-:S03]  /*0ea0*/  IMAD R4, R0, R15, R6 ;  /* 0x0000000f00047224 */ /* 0x000fc600078e0206 */
[----:B------:R-:W-:Y:S02]  /*0eb0*/  PRMT R0, R5, 0x7610, R0 ;  /* 0x0000761005007816 */ /* 0x000fe40000000000 */
[----:B------:R-:W-:Y:S02]  /*0ec0*/  SEL R60, R4, R3, !P1 ;  /* 0x00000003043c7207 */ /* 0x000fe40004800000 */
[----:B------:R-:W-:-:S07]  /*0ed0*/  SEL R59, R3, R4, !P1 ;  /* 0x00000004033b7207 */ /* 0x000fce0004800000 */
.L_x_9:
[----:B------:R-:W-:-:S08]  /*0ee0*/  NOP ;  /* 0x0000000000007918 */ /* 0x000fd00000000000 */
[----:B------:R-:W0:Y:S02]  /*0ef0*/  USETMAXREG.TRY_ALLOC.CTAPOOL UP0, 0xe8 ;  /* 0x000000e8000079c8 */ /* 0x000e240008000600 */
[----:B0-----:R-:W-:-:S13]  /*0f00*/  PLOP3.LUT P0, PT, PT, PT, UP0, 0x80, 0x0 ;  /* 0x000000000000781c */ /* 0x001fda0003f0f008 */
[----:B------:R-:W-:Y:S05]  /*0f10*/  @!P0 BRA `(.L_x_9) ;  /* 0xfffffffc00f08947 */ /* 0x000fea000383ffff */
[----:B------:R-:W-:Y:S01]  /*0f20*/  ULDC.64 UR4, c[0x0][0x598] ;  /* 0x0001660000047ab9 */ /* 0x000fe20000000a00 */
[----:B------:R-:W-:Y:S01]  /*0f30*/  ULDC.64 UR36, c[0x0][0x208] ;  /* 0x0000820000247ab9 */ /* 0x000fe20000000a00 */
[----:B------:R-:W-:-:S04]  /*0f40*/  ISETP.NE.U32.AND P0, PT, RZ, UR4, PT ;  /* 0x00000004ff007c0c */ /* 0x000fc8000bf05070 */
[----:B------:R-:W-:-:S13]  /*0f50*/  ISETP.NE.AND.EX P0, PT, RZ, UR5, PT, P0 ;  /* 0x00000005ff007c0c */ /* 0x000fda000bf05300 */
[----:B------:R-:W-:Y:S05]  /*0f60*/  @!P0 BRA `(.L_x_12) ;  /* 0x00000000001c8947 */ /* 0x000fea0003800000 */
[----:B------:R-:W0:Y:S02]  /*0f70*/  LDC.64 R4, c[0x0][0x598] ;  /* 0x00016600ff047b82 */ /* 0x000e240000000a00 */
[----:B0-----:R-:W2:Y:S02]  /*0f80*/  LDG.E.64 R4, desc[UR36][R4.64] ;  /* 0x0000002404047981 */ /* 0x001ea4000c1e1b00 */
[----:B--2---:R-:W-:-:S04]  /*0f90*/  ISETP.NE.U32.AND P0, PT, R4, RZ, PT ;  /* 0x000000ff0400720c */ /* 0x004fc80003f05070 */
[----:B------:R-:W-:-:S13]  /*0fa0*/  ISETP.NE.AND.EX P0, PT, R5, RZ, PT, P0 ;  /* 0x000000ff0500720c */ /* 0x000fda0003f05300 */
[----:B------:R-:W-:Y:S05]  /*0fb0*/  @!P0 BRA `(.L_x_12) ;  /* 0x0000000000088947 */ /* 0x000fea0003800000 */
[----:B------:R0:W5:Y:S01]  /*0fc0*/  LD.E R23, desc[UR36][R4.64] ;  /* 0x0000002404177980 */ /* 0x000162000c101900 */
[----:B------:R-:W-:Y:S05]  /*0fd0*/  BRA `(.L_x_13) ;  /* 0x0000000000247947 */ /* 0x000fea0003800000 */
.L_x_12:
[----:B------:R-:W-:Y:S02]  /*0fe0*/  ULDC.64 UR4, c[0x0][0x588] ;  /* 0x0001620000047ab9 */ /* 0x000fe40000000a00 */
[----:B------:R-:W-:-:S04]  /*0ff0*/  ISETP.NE.U32.AND P0, PT, RZ, UR4, PT ;  /* 0x00000004ff007c0c */ /* 0x000fc8000bf05070 */
[----:B------:R-:W-:-:S13]  /*1000*/  ISETP.NE.AND.EX P0, PT, RZ, UR5, PT, P0 ;  /* 0x00000005ff007c0c */ /* 0x000fda000bf05300 */
[----:B------:R-:W-:Y:S05]  /*1010*/  @!P0 BRA `(.L_x_14) ;  /* 0x00000000000c8947 */ /* 0x000fea0003800000 */
[----:B------:R-:W0:Y:S02]  /*1020*/  LDC.64 R4, c[0x0][0x588] ;  /* 0x00016200ff047b82 */ /* 0x000e240000000a00 */
[----:B0-----:R1:W5:Y:S01]  /*1030*/  LDG.E R23, desc[UR36][R4.64] ;  /* 0x0000002404177981 */ /* 0x001362000c1e1900 */
[----:B------:R-:W-:Y:S05]  /*1040*/  BRA `(.L_x_13) ;  /* 0x0000000000087947 */ /* 0x000fea0003800000 */
.L_x_14:
[----:B------:R-:W-:Y:S02]  /*1050*/  ULDC UR4, c[0x0][0x580] ;  /* 0x0001600000047ab9 */ /* 0x000fe40000000800 */
[----:B------:R-:W-:-:S07]  /*1060*/  IMAD.U32 R23, RZ, RZ, UR4 ;  /* 0x00000004ff177e24 */ /* 0x000fce000f8e00ff */
.L_x_13:
[----:B------:R-:W-:Y:S02]  /*1070*/  ULDC.64 UR4, c[0x0][0x5a0] ;  /* 0x0001680000047ab9 */ /* 0x000fe40000000a00 */
[----:B------:R-:W-:-:S04]  /*1080*/  ISETP.NE.U32.AND P0, PT, RZ, UR4, PT ;  /* 0x00000004ff007c0c */ /* 0x000fc8000bf05070 */
[----:B------:R-:W-:-:S13]  /*1090*/  ISETP.NE.AND.EX P0, PT, RZ, UR5, PT, P0 ;  /* 0x00000005ff007c0c */ /* 0x000fda000bf05300 */
[----:B------:R-:W-:Y:S05]  /*10a0*/  @!P0 BRA `(.L_x_15) ;  /* 0x00000000001c8947 */ /* 0x000fea0003800000 */
[----:B01----:R-:W0:Y:S02]  /*10b0*/  LDC.64 R4, c[0x0][0x5a0] ;  /* 0x00016800ff047b82 */ /* 0x003e240000000a00 */
[----:B0-----:R-:W2:Y:S02]  /*10c0*/  LDG.E.64 R4, desc[UR36][R4.64] ;  /* 0x0000002404047981 */ /* 0x001ea4000c1e1b00 */
[----:B--2---:R-:W-:-:S04]  /*10d0*/  ISETP.NE.U32.AND P0, PT, R4, RZ, PT ;  /* 0x000000ff0400720c */ /* 0x004fc80003f05070 */
[----:B------:R-:W-:-:S13]  /*10e0*/  ISETP.NE.AND.EX P0, PT, R5, RZ, PT, P0 ;  /* 0x000000ff0500720c */ /* 0x000fda0003f05300 */
[----:B------:R-:W-:Y:S05]  /*10f0*/  @!P0 BRA `(.L_x_15) ;  /* 0x0000000000088947 */ /* 0x000fea0003800000 */
[----:B------:R0:W5:Y:S01]  /*1100*/  LD.E R56, desc[UR36][R4.64] ;  /* 0x0000002404387980 */ /* 0x000162000c101900 */
[----:B------:R-:W-:Y:S05]  /*1110*/  BRA `(.L_x_16) ;  /* 0x0000000000247947 */ /* 0x000fea0003800000 */
.L_x_15:
[----:B------:R-:W-:Y:S02]  /*1120*/  ULDC.64 UR4, c[0x0][0x590] ;  /* 0x0001640000047ab9 */ /* 0x000fe40000000a00 */
[----:B------:R-:W-:-:S04]  /*1130*/  ISETP.NE.U32.AND P0, PT, RZ, UR4, PT ;  /* 0x00000004ff007c0c */ /* 0x000fc8000bf05070 */
[----:B------:R-:W-:-:S13]  /*1140*/  ISETP.NE.AND.EX P0, PT, RZ, UR5, PT, P0 ;  /* 0x00000005ff007c0c */ /* 0x000fda000bf05300 */
[----:B------:R-:W-:Y:S05]  /*1150*/  @!P0 BRA `(.L_x_17) ;  /* 0x00000000000c8947 */ /* 0x000fea0003800000 */
[----:B------:R-:W2:Y:S02]  /*1160*/  LDC.64 R56, c[0x0][0x590] ;  /* 0x00016400ff387b82 */ /* 0x000ea40000000a00 */
[----:B--2---:R2:W5:Y:S01]  /*1170*/  LDG.E R56, desc[UR36][R56.64] ;  /* 0x0000002438387981 */ /* 0x004562000c1e1900 */
[----:B------:R-:W-:Y:S05]  /*1180*/  BRA `(.L_x_16) ;  /* 0x0000000000087947 */ /* 0x000fea0003800000 */
.L_x_17:
[----:B------:R-:W-:Y:S02]  /*1190*/  ULDC UR4, c[0x0][0x584] ;  /* 0x0001610000047ab9 */ /* 0x000fe40000000800 */
[----:B------:R-:W-:-:S07]  /*11a0*/  IMAD.U32 R56, RZ, RZ, UR4 ;  /* 0x00000004ff387e24 */ /* 0x000fce000f8e00ff */
.L_x_16:
[----:B------:R-:W-:-:S13]  /*11b0*/  LOP3.LUT P0, RZ, R0, 0xff, RZ, 0xc0, !PT ;  /* 0x000000ff00ff7812 */ /* 0x000fda000780c0ff */
[----:B------:R-:W-:Y:S05]  /*11c0*/  @!P0 EXIT ;  /* 0x000000000000894d */ /* 0x000fea0003800000 */
[----:B------:R-:W-:Y:S01]  /*11d0*/  ULDC UR4, c[0x0][0x28c] ;  /* 0x0000a30000047ab9 */ /* 0x000fe20000000800 */
[----:B------:R-:W-:Y:S01]  /*11e0*/  UMOV UR38, URZ ;  /* 0x0000003f00267c82 */ /* 0x000fe20008000000 */
[----:B------:R-:W-:Y:S01]  /*11f0*/  UIADD3 UR4, UR4, 0x7f, URZ ;  /* 0x0000007f04047890 */ /* 0x000fe2000fffe03f */
[----:B------:R-:W-:-:S03]  /*1200*/  UMOV UR39, URZ ;  /* 0x0000003f00277c82 */ /* 0x000fc60008000000 */
[----:B------:R-:W-:-:S04]  /*1210*/  USHF.R.S32.HI UR5, URZ, 0x1f, UR4 ;  /* 0x0000001f3f057899 */ /* 0x000fc80008011404 */
[----:B------:R-:W-:-:S04]  /*1220*/  ULEA.HI UR5, UR5, UR4, URZ, 0x7 ;  /* 0x0000000405057291 */ /* 0x000fc8000f8f383f */
[----:B------:R-:W-:-:S12]  /*1230*/  USHF.R.S32.HI UR40, URZ, 0x7, UR5 ;  /* 0x000000073f287899 */ /* 0x000fd80008011405 */
.L_x_105:
[----:B------:R-:W-:Y:S01]  /*1240*/  LOP3.LUT R0, R18, 0x80, RZ, 0xc0, !PT ;  /* 0x0000008012007812 */ /* 0x000fe200078ec0ff */
[----:B---3--:R-:W3:Y:S01]  /*1250*/  S2UR UR7, SR_CgaCtaId ;  /* 0x00000000000779c3 */ /* 0x008ee20000008800 */
[----:B------:R-:W-:Y:S02]  /*1260*/  UMOV UR6, 0x400 ;  /* 0x0000040000067882 */ /* 0x000fe40000000000 */
[----:B------:R-:W-:-:S06]  /*1270*/  SHF.R.U32.HI R0, RZ, 0x7, R0 ;  /* 0x00000007ff007819 */ /* 0x000fcc0000011600 */
[----:B----4-:R-:W4:Y:S01]  /*1280*/  SHFL.IDX PT, R0, R0, RZ, 0x1f ;  /* 0x00001fff00007589 */ /* 0x010f2200000e0000 */
[----:B---3--:R-:W-:Y:S01]  /*1290*/  ULEA UR6, UR7, UR6, 0x18 ;  /* 0x0000000607067291 */ /* 0x008fe2000f8ec03f */
[----:B----4-:R-:W-:-:S13]  /*12a0*/  R2UR UR4, R0 ;  /* 0x00000000000472ca */ /* 0x010fda00000e0000 */
[----:B------:R-:W-:-:S04]  /*12b0*/  ULEA.HI UR5, UR4, UR4, URZ, 0x1 ;  /* 0x0000000404057291 */ /* 0x000fc8000f8f083f */
[----:B------:R-:W-:-:S04]  /*12c0*/  ULOP3.LUT UR5, UR5, 0x7fffe, URZ, 0xc0, !UPT ;  /* 0x0007fffe05057892 */ /* 0x000fc8000f8ec03f */
[----:B------:R-:W-:-:S03]  /*12d0*/  UIADD3 UR5, UR4, -UR5, URZ ;  /* 0x8000000504057290 */ /* 0x000fc6000fffe03f */
[----:B------:R-:W-:Y:S01]  /*12e0*/  ULDC UR4, c[0x0][0x28c] ;  /* 0x0000a30000047ab9 */ /* 0x000fe20000000800 */
[----:B------:R-:W-:Y:S01]  /*12f0*/  ULEA UR5, UR5, UR6, 0xd ;  /* 0x0000000605057291 */ /* 0x000fe2000f8e683f */
[----:B------:R-:W-:-:S03]  /*1300*/  ISETP.LT.AND P0, PT, RZ, UR4, PT ;  /* 0x00000004ff007c0c */ /* 0x000fc6000bf01270 */
[----:B------:R-:W-:-:S04]  /*1310*/  UIADD3 UR5, UR5, 0x180, URZ ;  /* 0x0000018005057890 */ /* 0x000fc8000fffe03f */
[----:B------:R-:W-:-:S04]  /*1320*/  USHF.R.U32.HI UR5, URZ, 0x4, UR5 ;  /* 0x000000043f057899 */ /* 0x000fc80008011605 */
[----:B------:R-:W-:Y:S02]  /*1330*/  ULOP3.LUT UR41, UR5, 0x3fff, URZ, 0xc0, !UPT ;  /* 0x00003fff05297892 */ /* 0x000fe4000f8ec03f */
[----:B0-----:R-:W-:Y:S10]  /*1340*/  @P0 BRA `(.L_x_18) ;  /* 0x0000000000400947 */ /* 0x001ff40003800000 */
[----:B------:R-:W-:Y:S01]  /*1350*/  MOV R0, 0x0 ;  /* 0x0000000000007802 */ /* 0x000fe20000000f00 */
[----:B------:R-:W-:Y:S01]  /*1360*/  ULDC.64 UR4, c[0x4][0x68] ;  /* 0x01001a0000047ab9 */ /* 0x000fe20000000a00 */
[----:B------:R-:W-:Y:S01]  /*1370*/  ULDC.64 UR6, c[0x4][0x8] ;  /* 0x0100020000067ab9 */ /* 0x000fe20000000a00 */
[----:B01----:R-:W-:Y:S01]  /*1380*/  IMAD.U32 R4, RZ, RZ, UR4 ;  /* 0x00000004ff047e24 */ /* 0x003fe2000f8e00ff */
[----:B------:R0:W1:Y:S01]  /*1390*/  LDC.64 R14, c[0x4][R0] ;  /* 0x01000000000e7b82 */ /* 0x0000620000000a00 */
[----:B------:R-:W-:Y:S01]  /*13a0*/  IMAD.U32 R5, RZ, RZ, UR5 ;  /* 0x00000005ff057e24 */ /* 0x000fe2000f8e00ff */
[----:B------:R-:W-:Y:S01]  /*13b0*/  ULDC.64 UR4, c[0x4][0x70] ;  /* 0x01001c0000047ab9 */ /* 0x000fe20000000a00 */
[----:B------:R-:W-:Y:S02]  /*13c0*/  IMAD.U32 R10, RZ, RZ, UR6 ;  /* 0x00000006ff0a7e24 */ /* 0x000fe4000f8e00ff */
[----:B------:R-:W-:Y:S02]  /*13d0*/  IMAD.U32 R6, RZ, RZ, UR4 ;  /* 0x00000004ff067e24 */ /* 0x000fe4000f8e00ff */
[----:B------:R-:W-:-:S02]  /*13e0*/  IMAD.U32 R7, RZ, RZ, UR5 ;  /* 0x00000005ff077e24 */ /* 0x000fc4000f8e00ff */
[----:B------:R-:W-:Y:S02]  /*13f0*/  IMAD.U32 R11, RZ, RZ, UR7 ;  /* 0x00000007ff0b7e24 */ /* 0x000fe4000f8e00ff */
[----:B------:R-:W-:Y:S02]  /*1400*/  IMAD.MOV.U32 R8, RZ, RZ, 0x1e1 ;  /* 0x000001e1ff087424 */ /* 0x000fe400078e00ff */
[----:B------:R-:W-:Y:S02]  /*1410*/  IMAD.MOV.U32 R12, RZ, RZ, 0x1 ;  /* 0x00000001ff0c7424 */ /* 0x000fe400078e00ff */
[----:B0-----:R-:W-:-:S07]  /*1420*/  IMAD.MOV.U32 R13, RZ, RZ, RZ ;  /* 0x000000ffff0d7224 */ /* 0x001fce00078e00ff */
[----:B------:R-:W-:-:S07]  /*1430*/  LEPC R20, `(.L_x_18) ;  /* 0x000000001014794e */ /* 0x000fce0000000000 */
[----:B-12--5:R-:W-:Y:S05]  /*1440*/  CALL.ABS.NOINC R14 ;  /* 0x000000000e007343 */ /* 0x026fea0003c00000 */
.L_x_18:
[----:B------:R-:W-:-:S04]  /*1450*/  LOP3.LUT R0, R19, 0x1, RZ, 0xfc, !PT ;  /* 0x0000000113007812 */ /* 0x000fc800078efcff */
[----:B------:R-:W-:-:S13]  /*1460*/  ISETP.NE.AND P0, PT, R0, 0x3, PT ;  /* 0x000000030000780c */ /* 0x000fda0003f05270 */
[----:B------:R-:W-:Y:S05]  /*1470*/  @!P0 BRA `(.L_x_19) ;  /* 0x0000000000048947 */ /* 0x000fea0003800000 */
[----:B------:R-:W-:Y:S01]  /*1480*/  BPT.TRAP 0x1 ;  /* 0x000000040000795c */ /* 0x000fe20000300000 */
.L_x_19:
[----:B------:R-:W3:Y:S01]  /*1490*/  S2UR UR5, SR_CgaCtaId ;  /* 0x00000000000579c3 */ /* 0x000ee20000008800 */
[----:B------:R-:W-:Y:S01]  /*14a0*/  UMOV UR4, 0x400 ;  /* 0x0000040000047882 */ /* 0x000fe20000000000 */
[----:B------:R-:W-:Y:S02]  /*14b0*/  IMAD.U32 R0, RZ, RZ, UR38 ;  /* 0x00000026ff007e24 */ /* 0x000fe4000f8e00ff */
[----:B------:R-:W-:-:S03]  /*14c0*/  IMAD.U32 R3, RZ, RZ, UR39 ;  /* 0x00000027ff037e24 */ /* 0x000fc6000f8e00ff */
[----:B------:R-:W-:Y:S01]  /*14d0*/  SHF.L.U32 R0, R0, 0x1f, RZ ;  /* 0x0000001f00007819 */ /* 0x000fe200000006ff */
[----:B---3--:R-:W-:-:S06]  /*14e0*/  ULEA UR4, UR5, UR4, 0x18 ;  /* 0x0000000405047291 */ /* 0x008fcc000f8ec03f */
[----:B------:R-:W-:-:S04]  /*14f0*/  IMAD.U32 R6, RZ, RZ, UR4 ;  /* 0x00000004ff067e24 */ /* 0x000fc8000f8e00ff */
[----:B------:R-:W-:-:S04]  /*1500*/  IMAD R3, R3, 0x8, R6 ;  /* 0x0000000803037824 */ /* 0x000fc800078e0206 */
[----:B------:R3:W4:Y:S01]  /*1510*/  SYNCS.PHASECHK.TRANS64.TRYWAIT P1, [R3+URZ], R0 ;  /* 0x00000000030075a7 */ /* 0x000722000802017f */
[----:B------:R-:W-:Y:S05]  /*1520*/  @!P0 BRA `(.L_x_20) ;  /* 0x0000000000048947 */ /* 0x000fea0003800000 */
[----:B------:R-:W-:Y:S01]  /*1530*/  BPT.TRAP 0x1 ;  /* 0x000000040000795c */ /* 0x000fe20000300000 */
.L_x_20:
[----:B----4-:R-:W-:Y:S05]  /*1540*/  @P1 BRA `(.L_x_21) ;  /* 0x0000000000081947 */ /* 0x010fea0003800000 */
[----:B------:R-:W4:Y:S02]  /*1550*/  SYNCS.PHASECHK.TRANS64.TRYWAIT P1, [R3+URZ], R0 ;  /* 0x00000000030075a7 */ /* 0x000f24000802017f */
[----:B----4-:R-:W-:Y:S05]  /*1560*/  @!P1 BRA `(.L_x_22) ;  /* 0x0000004400b49947 */ /* 0x010fea0003800000 */
.L_x_21:
[----:B------:R-:W-:-:S04]  /*1570*/  UISETP.LT.AND UP0, UPT, UR40, 0x1, UPT ;  /* 0x000000012800788c */ /* 0x000fc8000bf01270 */
[----:B------:R-:W-:-:S06]  /*1580*/  USEL UR4, UR40, 0x1, UP0 ;  /* 0x0000000128047887 */ /* 0x000fcc0008000000 */
[----:B---34-:R-:W-:Y:S01]  /*1590*/  IMAD.U32 R0, RZ, RZ, UR4 ;  /* 0x00000004ff007e24 */ /* 0x018fe2000f8e00ff */
[----:B------:R-:W-:Y:S05]  /*15a0*/  WARPSYNC.ALL ;  /* 0x0000000000007948 */ /* 0x000fea0003800000 */
[----:B------:R-:W-:-:S04]  /*15b0*/  IADD3 R0, -R0, UR40, RZ ;  /* 0x0000002800007c10 */ /* 0x000fc8000fffe1ff */
[----:B------:R-:W-:Y:S02]  /*15c0*/  ISETP.GE.AND P1, PT, R0, 0x1, PT ;  /* 0x000000010000780c */ /* 0x000fe40003f26270 */
[----:B------:R-:W-:Y:S01]  /*15d0*/  R2UR UR4, R6 ;  /* 0x00000000060472ca */ /* 0x000fe200000e0000 */
[----:B------:R-:W-:Y:S01]  /*15e0*/  WARPGROUP.ARRIVE ;  /* 0x00000000000079c5 */ /* 0x000fe20000000000 */
[----:B------:R-:W-:Y:S01]  /*15f0*/  UMOV UR9, 0x40000040 ;  /* 0x4000004000097882 */ /* 0x000fe20000000000 */
[----:B------:R-:W-:-:S10]  /*1600*/  UMOV UR11, 0x40000040 ;  /* 0x40000040000b7882 */ /* 0x000fd40000000000 */
[----:B------:R-:W-:-:S04]  /*1610*/  UIADD3 UR4, UR4, 0x24180, URZ ;  /* 0x0002418004047890 */ /* 0x000fc8000fffe03f */
[----:B------:R-:W-:-:S04]  /*1620*/  USHF.R.U32.HI UR4, URZ, 0x4, UR4 ;  /* 0x000000043f047899 */ /* 0x000fc80008011604 */
[----:B------:R-:W-:Y:S02]  /*1630*/  ULOP3.LUT UR5, UR4, 0x3fff, URZ, 0xc0, !UPT ;  /* 0x00003fff04057892 */ /* 0x000fe4000f8ec03f */
[----:B------:R-:W-:Y:S02]  /*1640*/  ULOP3.LUT UR4, UR41, 0x10000, URZ, 0xfc, !UPT ;  /* 0x0001000029047892 */ /* 0x000fe4000f8efc3f */
[----:B------:R-:W-:Y:S02]  /*1650*/  ULOP3.LUT UR5, UR5, 0x10000, URZ, 0xfc, !UPT ;  /* 0x0001000005057892 */ /* 0x000fe4000f8efc3f */
[----:B------:R-:W-:Y:S02]  /*1660*/  ULEA UR6, UR39, UR4, 0xa ;  /* 0x0000000427067291 */ /* 0x000fe4000f8e503f */
[----:B------:R-:W-:-:S05]  /*1670*/  ULEA UR7, UR39, UR5, 0x9 ;  /* 0x0000000527077291 */ /* 0x000fca000f8e483f */
[----:B------:R-:W-:Y:S02]  /*1680*/  UMOV UR8, UR6 ;  /* 0x0000000600087c82 */ /* 0x000fe40008000000 */
[----:B------:R-:W-:Y:S02]  /*1690*/  UMOV UR10, UR7 ;  /* 0x00000007000a7c82 */ /* 0x000fe40008000000 */
[----:B------:R-:W-:Y:S01]  /*16a0*/  IGMMA.64x64x32.S8.S8 R24, gdesc[UR8], RZ, !UPT, gsb0 ;  /* 0x01e00000081879f1 */ /* 0x000fe2000c0410ff */
[----:B------:R-:W-:Y:S02]  /*16b0*/  UIADD3 UR8, UR6, 0x2, URZ ;  /* 0x0000000206087890 */ /* 0x000fe4000fffe03f */
[----:B------:R-:W-:Y:S01]  /*16c0*/  UIADD3 UR10, UR7, 0x2, URZ ;  /* 0x00000002070a7890 */ /* 0x000fe2000fffe03f */
[----:B------:R-:W-:Y:S01]  /*16d0*/  UMOV UR9, 0x40000040 ;  /* 0x4000004000097882 */ /* 0x000fe20000000000 */
[----:B------:R-:W-:Y:S01]  /*16e0*/  UMOV UR11, 0x40000040 ;  /* 0x40000040000b7882 */ /* 0x000fe20000000000 */
[----:B------:R-:W-:-:S02]  /*16f0*/  WARPGROUP.DEPBAR.LE gsb0, 0x0 ;  /* 0x00008000000079c5 */ /* 0x000fc40000010000 */
[----:B------:R-:W-:-:S06]  /*1700*/  WARPGROUP.ARRIVE ;  /* 0x00000000000079c5 */ /* 0x000fcc0000000000 */
[----:B------:R-:W-:Y:S01]  /*1710*/  IGMMA.64x64x32.S8.S8 R24, gdesc[UR8], R24, gsb0 ;  /* 0x01e00000081879f1 */ /* 0x000fe20008041018 */
[----:B------:R-:W-:Y:S02]  /*1720*/  UIADD3 UR8, UR6, 0x4, URZ ;  /* 0x0000000406087890 */ /* 0x000fe4000fffe03f */
[----:B------:R-:W-:Y:S01]  /*1730*/  UIADD3 UR10, UR7, 0x4, URZ ;  /* 0x00000004070a7890 */ /* 0x000fe2000fffe03f */
[----:B------:R-:W-:Y:S01]  /*1740*/  UMOV UR9, 0x40000040 ;  /* 0x4000004000097882 */ /* 0x000fe20000000000 */
[----:B------:R-:W-:Y:S01]  /*1750*/  UMOV UR11, 0x40000040 ;  /* 0x40000040000b7882 */ /* 0x000fe20000000000 */
[----:B------:R-:W-:Y:S02]  /*1760*/  WARPGROUP.DEPBAR.LE gsb0, 0x0 ;  /* 0x00008000000079c5 */ /* 0x000fe40000010000 */
        /* <DEDUP_REMOVED lines=8> */
[----:B------:R-:W-:Y:S03]  /*17f0*/  IGMMA.64x64x32.S8.S8 R24, gdesc[UR8], R24, gsb0 ;  /* 0x01e00000081879f1 */ /* 0x000fe60008041018 */
[----:B------:R-:W-:Y:S02]  /*1800*/  WARPGROUP.DEPBAR.LE gsb0, 0x0 ;  /* 0x00008000000079c5 */ /* 0x000fe40000010000 */
[----:B------:R-:W-:Y:S05]  /*1810*/  @!P1 BRA `(.L_x_23) ;  /* 0x0000000400249947 */ /* 0x000fea0003800000 */
[----:B------:R-:W-:Y:S02]  /*1820*/  UIADD3 UR6, UR39, 0x1, URZ ;  /* 0x0000000127067890 */ /* 0x000fe4000fffe03f */
[----:B------:R-:W-:Y:S02]  /*1830*/  IMAD.U32 R3, RZ, RZ, UR39 ;  /* 0x00000027ff037e24 */ /* 0x000fe4000f8e00ff */
[----:B------:R-:W-:-:S04]  /*1840*/  UISETP.NE.AND UP0, UPT, UR6, 0x9, UPT ;  /* 0x000000090600788c */ /* 0x000fc8000bf05270 */
[----:B------:R-:W-:Y:S02]  /*1850*/  USEL UR7, URZ, 0x1, UP0 ;  /* 0x000000013f077887 */ /* 0x000fe40008000000 */
[----:B------:R-:W-:Y:S02]  /*1860*/  USEL UR6, UR6, URZ, UP0 ;  /* 0x0000003f06067287 */ /* 0x000fe40008000000 */
[----:B------:R-:W-:-:S06]  /*1870*/  ULOP3.LUT UR7, UR38, UR7, URZ, 0x3c, !UPT ;  /* 0x0000000726077292 */ /* 0x000fcc000f8e3c3f */
[----:B------:R-:W-:-:S07]  /*1880*/  IMAD.U32 R7, RZ, RZ, UR7 ;  /* 0x00000007ff077e24 */ /* 0x000fce000f8e00ff */
.L_x_30:
[----:B------:R-:W-:Y:S05]  /*1890*/  @!P0 BRA `(.L_x_24) ;  /* 0x0000000000048947 */ /* 0x000fea0003800000 */
[----:B------:R-:W-:Y:S01]  /*18a0*/  BPT.TRAP 0x1 ;  /* 0x000000040000795c */ /* 0x000fe20000300000 */
.L_x_24:
[----:B------:R-:W3:Y:S01]  /*18b0*/  S2UR UR8, SR_CgaCtaId ;  /* 0x00000000000879c3 */ /* 0x000ee20000008800 */
[----:B------:R-:W-:Y:S01]  /*18c0*/  UMOV UR7, 0x400 ;  /* 0x0000040000077882 */ /* 0x000fe20000000000 */
[----:B01----:R-:W-:Y:S01]  /*18d0*/  IMAD.U32 R5, RZ, RZ, UR6 ;  /* 0x00000006ff057e24 */ /* 0x003fe2000f8e00ff */
[----:B------:R-:W-:Y:S01]  /*18e0*/  SHF.L.U32 R4, R7, 0x1f, RZ ;  /* 0x0000001f07047819 */ /* 0x000fe200000006ff */
[----:B---3--:R-:W-:-:S06]  /*18f0*/  ULEA UR7, UR8, UR7, 0x18 ;  /* 0x0000000708077291 */ /* 0x008fcc000f8ec03f */
[----:B------:R-:W-:-:S04]  /*1900*/  IMAD.U32 R6, RZ, RZ, UR7 ;  /* 0x00000007ff067e24 */ /* 0x000fc8000f8e00ff */
[----:B------:R-:W-:-:S04]  /*1910*/  IMAD R5, R5, 0x8, R6 ;  /* 0x0000000805057824 */ /* 0x000fc800078e0206 */
[----:B------:R0:W1:Y:S01]  /*1920*/  SYNCS.PHASECHK.TRANS64.TRYWAIT P1, [R5+URZ], R4 ;  /* 0x00000004050075a7 */ /* 0x000062000802017f */
[----:B------:R-:W-:Y:S05]  /*1930*/  @!P0 BRA `(.L_x_25) ;  /* 0x0000000000048947 */ /* 0x000fea0003800000 */
[----:B------:R-:W-:Y:S01]  /*1940*/  BPT.TRAP 0x1 ;  /* 0x000000040000795c */ /* 0x000fe20000300000 */
.L_x_25:
[----:B-1----:R-:W-:Y:S05]  /*1950*/  @P1 BRA `(.L_x_26) ;  /* 0x0000000000081947 */ /* 0x002fea0003800000 */
[----:B------:R-:W1:Y:S02]  /*1960*/  SYNCS.PHASECHK.TRANS64.TRYWAIT P1, [R5+URZ], R4 ;  /* 0x00000004050075a7 */ /* 0x000e64000802017f */
[----:B-1----:R-:W-:Y:S05]  /*1970*/  @!P1 BRA `(.L_x_27) ;  /* 0x0000004000c49947 */ /* 0x002fea0003800000 */
.L_x_26:
[----:B------:R-:W-:Y:S01]  /*1980*/  ULEA UR7, UR6, UR4, 0xa ;  /* 0x0000000406077291 */ /* 0x000fe2000f8e503f */
[----:B------:R-:W-:Y:S01]  /*1990*/  WARPGROUP.ARRIVE ;  /* 0x00000000000079c5 */ /* 0x000fe20000000000 */
[----:B------:R-:W-:Y:S01]  /*19a0*/  ULEA UR12, UR6, UR5, 0x9 ;  /* 0x00000005060c7291 */ /* 0x000fe2000f8e483f */
[----:B------:R-:W-:Y:S01]  /*19b0*/  UMOV UR9, 0x40000040 ;  /* 0x4000004000097882 */ /* 0x000fe20000000000 */
[----:B------:R-:W-:-:S03]  /*19c0*/  UMOV UR11, 0x40000040 ;  /* 0x40000040000b7882 */ /* 0x000fc60000000000 */
[----:B------:R-:W-:Y:S02]  /*19d0*/  UMOV UR8, UR7 ;  /* 0x0000000700087c82 */ /* 0x000fe40008000000 */
[----:B------:R-:W-:Y:S02]  /*19e0*/  UMOV UR10, UR12 ;  /* 0x0000000c000a7c82 */ /* 0x000fe40008000000 */
[----:B------:R-:W-:Y:S01]  /*19f0*/  IGMMA.64x64x32.S8.S8 R24, gdesc[UR8], R24, gsb0 ;  /* 0x01e00000081879f1 */ /* 0x000fe20008041018 */
        /* <DEDUP_REMOVED lines=23> */
[----:B------:R-:W-:Y:S01]  /*1b70*/  BPT.TRAP 0x1 ;  /* 0x000000040000795c */ /* 0x000fe20000300000 */
.L_x_28:
[----:B------:R-:W-:-:S13]  /*1b80*/  ISETP.NE.AND P1, PT, R58, RZ, PT ;  /* 0x000000ff3a00720c */ /* 0x000fda0003f25270 */
[----:B01----:R-:W-:-:S04]  /*1b90*/  @P1 IMAD R4, R3, 0x8, R6 ;  /* 0x0000000803041824 */ /* 0x003fc800078e0206 */
[----:B------:R-:W-:-:S05]  /*1ba0*/  @P1 VIADD R5, R4, 0x48 ;  /* 0x0000004804051836 */ /* 0x000fca0000000000 */
[----:B------:R-:W-:-:S04]  /*1bb0*/  @P1 PRMT R5, R22, 0x654, R5 ;  /* 0x0000065416051816 */ /* 0x000fc80000000005 */
[----:B------:R0:W-:Y:S01]  /*1bc0*/  @P1 SYNCS.ARRIVE.TRANS64.RED.A1T0 RZ, [R5+URZ], RZ ;  /* 0x000000ff05ff19a7 */ /* 0x0001e2000810043f */
[----:B------:R-:W-:-:S13]  /*1bd0*/  ISETP.GT.U32.AND P1, PT, R19, 0x1, PT ;  /* 0x000000011300780c */ /* 0x000fda0003f24070 */
[----:B0-----:R-:W-:Y:S05]  /*1be0*/  @P1 BRA `(.L_x_29) ;  /* 0x0000000000041947 */ /* 0x001fea0003800000 */
[----:B------:R-:W-:Y:S01]  /*1bf0*/  BPT.TRAP 0x1 ;  /* 0x000000040000795c */ /* 0x000fe20000300000 */
.L_x_29:
[----:B------:R-:W-:Y:S01]  /*1c00*/  UIADD3 UR6, UR6, 0x1, URZ ;  /* 0x0000000106067890 */ /* 0x000fe2000fffe03f */
[C---:B------:R-:W-:Y:S01]  /*1c10*/  ISETP.GT.AND P2, PT, R0.reuse, 0x1, PT ;  /* 0x000000010000780c */ /* 0x040fe20003f44270 */
[----:B------:R-:W-:Y:S02]  /*1c20*/  VIADD R3, R3, 0x1 ;  /* 0x0000000103037836 */ /* 0x000fe40000000000 */
[----:B------:R-:W-:Y:S01]  /*1c30*/  UISETP.NE.AND UP0, UPT, UR6, 0x9, UPT ;  /* 0x000000090600788c */ /* 0x000fe2000bf05270 */
[----:B------:R-:W-:Y:S02]  /*1c40*/  VIADD R0, R0, 0xffffffff ;  /* 0xffffffff00007836 */ /* 0x000fe40000000000 */
[C---:B------:R-:W-:Y:S01]  /*1c50*/  ISETP.NE.AND P1, PT, R3.reuse, 0x9, PT ;  /* 0x000000090300780c */ /* 0x040fe20003f25270 */
[----:B------:R-:W-:Y:S02]  /*1c60*/  USEL UR7, URZ, 0x1, UP0 ;  /* 0x000000013f077887 */ /* 0x000fe40008000000 */
[----:B------:R-:W-:Y:S01]  /*1c70*/  USEL UR6, UR6, URZ, UP0 ;  /* 0x0000003f06067287 */ /* 0x000fe20008000000 */
[----:B------:R-:W-:-:S03]  /*1c80*/  SEL R3, R3, RZ, P1 ;  /* 0x000000ff03037207 */ /* 0x000fc60000800000 */
[----:B------:R-:W-:Y:S01]  /*1c90*/  LOP3.LUT R7, R7, UR7, RZ, 0x3c, !PT ;  /* 0x0000000707077c12 */ /* 0x000fe2000f8e3cff */
[----:B------:R-:W-:Y:S07]  /*1ca0*/  @P2 BRA `(.L_x_30) ;  /* 0xfffffff800f82947 */ /* 0x000fee000383ffff */
.L_x_23:
[----:B------:R-:W3:Y:S02]  /*1cb0*/  LDC R0, c[0x0][0x28c] ;  /* 0x0000a300ff007b82 */ /* 0x000ee40000000800 */
[----:B---3--:R-:W-:-:S13]  /*1cc0*/  ISETP.GE.AND P1, PT, R0, 0x1, PT ;  /* 0x000000010000780c */ /* 0x008fda0003f26270 */
[----:B------:R-:W-:Y:S05]  /*1cd0*/  @!P1 BRA `(.L_x_31) ;  /* 0x0000000000509947 */ /* 0x000fea0003800000 */
[----:B------:R-:W-:Y:S05]  /*1ce0*/  @!P0 BRA `(.L_x_32) ;  /* 0x0000000000048947 */ /* 0x000fea0003800000 */
[----:B------:R-:W-:Y:S01]  /*1cf0*/  BPT.TRAP 0x1 ;  /* 0x000000040000795c */ /* 0x000fe20000300000 */
.L_x_32:
[----:B------:R-:W-:Y:S01]  /*1d00*/  ISETP.NE.AND P1, PT, R58, RZ, PT ;  /* 0x000000ff3a00720c */ /* 0x000fe20003f25270 */
[----:B------:R-:W-:Y:S01]  /*1d10*/  BSSY B0, `(.L_x_33) ;  /* 0x000000e000007945 */ /* 0x000fe20003800000 */
[----:B------:R-:W-:-:S11]  /*1d20*/  ISETP.GT.U32.AND P0, PT, R19, 0x1, PT ;  /* 0x000000011300780c */ /* 0x000fd60003f04070 */
[----:B------:R-:W-:Y:S05]  /*1d30*/  @!P1 BRA `(.L_x_34) ;  /* 0x00000000002c9947 */ /* 0x000fea0003800000 */
[----:B------:R-:W-:-:S04]  /*1d40*/  UISETP.LT.AND UP0, UPT, UR40, 0x1, UPT ;  /* 0x000000012800788c */ /* 0x000fc8000bf01270 */
[----:B------:R-:W-:-:S04]  /*1d50*/  USEL UR6, UR40, 0x1, UP0 ;  /* 0x0000000128067887 */ /* 0x000fc80008000000 */
[----:B------:R-:W-:-:S04]  /*1d60*/  UIADD3 UR6, UR39, UR40, -UR6 ;  /* 0x0000002827067290 */ /* 0x000fc8000fffe806 */
[----:B------:R-:W-:-:S04]  /*1d70*/  UIMAD.WIDE.U32 UR4, UR6, 0x38e38e39, URZ ;  /* 0x38e38e39060478a5 */ /* 0x000fc8000f8e003f */
[----:B------:R-:W-:-:S04]  /*1d80*/  USHF.R.U32.HI UR4, URZ, 0x1, UR5 ;  /* 0x000000013f047899 */ /* 0x000fc80008011605 */
[----:B------:R-:W-:-:S06]  /*1d90*/  UIMAD UR6, UR4, -0x9, UR6 ;  /* 0xfffffff7040678a4 */ /* 0x000fcc000f8e0206 */
[----:B------:R-:W-:-:S04]  /*1da0*/  IMAD.U32 R3, RZ, RZ, UR6 ;  /* 0x00000006ff037e24 */ /* 0x000fc8000f8e00ff */
[----:B------:R-:W-:-:S04]  /*1db0*/  IMAD R0, R3, 0x8, R6 ;  /* 0x0000000803007824 */ /* 0x000fc800078e0206 */
[----:B------:R-:W-:-:S05]  /*1dc0*/  VIADD R3, R0, 0x48 ;  /* 0x0000004800037836 */ /* 0x000fca0000000000 */
[----:B------:R-:W-:-:S04]  /*1dd0*/  PRMT R3, R22, 0x654, R3 ;  /* 0x0000065416037816 */ /* 0x000fc80000000003 */
[----:B------:R3:W-:Y:S03]  /*1de0*/  SYNCS.ARRIVE.TRANS64.RED.A1T0 RZ, [R3+URZ], RZ ;  /* 0x000000ff03ff79a7 */ /* 0x0007e6000810043f */
.L_x_34:
[----:B------:R-:W-:Y:S05]  /*1df0*/  BSYNC B0 ;  /* 0x0000000000007941 */ /* 0x000fea0003800000 */
.L_x_33:
[----:B------:R-:W-:Y:S05]  /*1e00*/  @P0 BRA `(.L_x_31) ;  /* 0x0000000000040947 */ /* 0x000fea0003800000 */
[----:B------:R-:W-:Y:S01]  /*1e10*/  BPT.TRAP 0x1 ;  /* 0x000000040000795c */ /* 0x000fe20000300000 */
.L_x_31:
[----:B------:R-:W4:Y:S01]  /*1e20*/  LDC R8, c[0x0][0x288] ;  /* 0x0000a200ff087b82 */ /* 0x000f220000000800 */
[--C-:B------:R-:W-:Y:S01]  /*1e30*/  SHF.R.U32.HI R0, RZ, 0x2, R18.reuse ;  /* 0x00000002ff007819 */ /* 0x100fe20000011612 */
[----:B------:R-:W-:Y:S01]  /*1e40*/  IMAD.SHL.U32 R7, R60, 0x40, RZ ;  /* 0x000000403c077824 */ /* 0x000fe200078e00ff */
[----:B01----:R-:W-:Y:S01]  /*1e50*/  SHF.R.U32.HI R5, RZ, 0x7, R18 ;  /* 0x00000007ff057819 */ /* 0x003fe20000011612 */
[----:B------:R-:W-:Y:S01]  /*1e60*/  UIADD3 UR39, UR40, UR39, URZ ;  /* 0x0000002728277290 */ /* 0x000fe2000fffe03f */
[----:B---3--:R-:W-:Y:S01]  /*1e70*/  LOP3.LUT R3, R0, 0x7, RZ, 0xc0, !PT ;  /* 0x0000000700037812 */ /* 0x008fe200078ec0ff */
[----:B------:R-:W-:Y:S01]  /*1e80*/  IMAD.SHL.U32 R11, R59, 0x80, RZ ;  /* 0x000000803b0b7824 */ /* 0x000fe200078e00ff */
[----:B------:R-:W-:Y:S01]  /*1e90*/  LOP3.LUT R0, R5, 0x1, RZ, 0xc0, !PT ;  /* 0x0000000105007812 */ /* 0x000fe200078ec0ff */
[----:B------:R-:W-:Y:S01]  /*1ea0*/  UISETP.GT.U32.AND UP0, UPT, UR39, 0x8, UPT ;  /* 0x000000082700788c */ /* 0x000fe2000bf04070 */
[----:B------:R-:W-:Y:S01]  /*1eb0*/  LOP3.LUT R4, R18, 0x60, RZ, 0xc0, !PT ;  /* 0x0000006012047812 */ /* 0x000fe200078ec0ff */
[----:B------:R-:W-:Y:S01]  /*1ec0*/  ULDC UR7, c[0x0][0x284] ;  /* 0x0000a10000077ab9 */ /* 0x000fe20000000800 */
[----:B------:R-:W-:Y:S01]  /*1ed0*/  UISETP.GE.U32.AND UP1, UPT, UR40, 0x9, UPT ;  /* 0x000000092800788c */ /* 0x000fe2000bf26070 */
[----:B------:R-:W-:Y:S01]  /*1ee0*/  IMAD.SHL.U32 R10, R0, 0x40, RZ ;  /* 0x00000040000a7824 */ /* 0x000fe200078e00ff */
[----:B------:R-:W-:Y:S01]  /*1ef0*/  SHF.R.U32.HI R6, RZ, 0x1, R4 ;  /* 0x00000001ff067819 */ /* 0x000fe20000011604 */
[----:B------:R-:W-:Y:S01]  /*1f00*/  UISETP.LT.U32.AND UP0, UPT, UR40, 0x9, UP0 ;  /* 0x000000092800788c */ /* 0x000fe20008701070 */
[----:B------:R-:W-:Y:S01]  /*1f10*/  LOP3.LUT R4, R18, 0x3, RZ, 0xc0, !PT ;  /* 0x0000000312047812 */ /* 0x000fe200078ec0ff */
[----:B------:R-:W-:Y:S01]  /*1f20*/  ULDC.64 UR8, c[0x0][0x5d0] ;  /* 0x0001740000087ab9 */ /* 0x000fe20000000a00 */
[--C-:B------:R-:W-:Y:S01]  /*1f30*/  IADD3 R5, RZ, -R6, -R3.reuse ;  /* 0x80000006ff057210 */ /* 0x100fe20007ffe803 */
[----:B------:R-:W-:Y:S01]  /*1f40*/  UIMAD.WIDE.U32 UR4, UR39, 0x38e38e39, URZ ;  /* 0x38e38e39270478a5 */ /* 0x000fe2000f8e003f */
[----:B------:R-:W-:Y:S01]  /*1f50*/  LOP3.LUT R3, R10, 0x40, R3, 0xe2, !PT ;  /* 0x000000400a037812 */ /* 0x000fe200078ee203 */
[----:B------:R-:W-:Y:S01]  /*1f60*/  USEL UR6, URZ, 0x1, !UP0 ;  /* 0x000000013f067887 */ /* 0x000fe2000c000000 */
[----:B------:R-:W-:Y:S01]  /*1f70*/  SHF.R.S32.HI R14, RZ, 0x1f, R61 ;  /* 0x0000001fff0e7819 */ /* 0x000fe2000001143d */
[----:B------:R-:W-:Y:S01]  /*1f80*/  IMAD R0, R0, -0x40, R5 ;  /* 0xffffffc000007824 */ /* 0x000fe200078e0205 */
[----:B------:R-:W-:Y:S01]  /*1f90*/  USHF.R.U32.HI UR4, URZ, 0x1, UR5 ;  /* 0x000000013f047899 */ /* 0x000fe20008011605 */
[----:B----4-:R-:W-:Y:S01]  /*1fa0*/  IMAD R10, R4, -0x2, R8 ;  /* 0xfffffffe040a7824 */ /* 0x010fe200078e0208 */
[----:B------:R-:W-:Y:S01]  /*1fb0*/  ISETP.GE.AND P0, PT, R7, R8, PT ;  /* 0x000000080700720c */ /* 0x000fe20003f06270 */
[----:B------:R-:W-:Y:S01]  /*1fc0*/  IMAD.SHL.U32 R8, R18, 0x2, RZ ;  /* 0x0000000212087824 */ /* 0x000fe200078e00ff */
[----:B------:R-:W-:Y:S01]  /*1fd0*/  ULOP3.LUT UR38, UR38, UR6, URZ, 0x3c, !UPT ;  /* 0x0000000626267292 */ /* 0x000fe2000f8e3c3f */
[----:B------:R-:W-:Y:S01]  /*1fe0*/  IMAD R4, R14, UR8, RZ ;  /* 0x000000080e047c24 */ /* 0x000fe2000f8e02ff */
[----:B------:R-:W-:Y:S01]  /*1ff0*/  ISETP.GE.OR P0, PT, R11, UR7, P0 ;  /* 0x000000070b007c0c */ /* 0x000fe20008706670 */
[----:B------:R-:W-:Y:S01]  /*2000*/  IMAD.WIDE R12, R59, 0x80, RZ ;  /* 0x000000803b0c7825 */ /* 0x000fe200078e02ff */
[----:B------:R-:W-:Y:S01]  /*2010*/  LOP3.LUT R8, R7, 0x6, R8, 0xf8, !PT ;  /* 0x0000000607087812 */ /* 0x000fe200078ef808 */
[----:B------:R-:W-:Y:S01]  /*2020*/  UIMAD UR39, UR4, -0x9, UR39 ;  /* 0xfffffff7042778a4 */ /* 0x000fe2000f8e0227 */
[----:B------:R-:W-:Y:S01]  /*2030*/  IADD3 R60, -R11, UR7, R0 ;  /* 0x000000070b3c7c10 */ /* 0x000fe2000fffe100 */
[----:B------:R-:W-:Y:S01]  /*2040*/  IMAD R15, R61, UR9, R4 ;  /* 0x000000093d0f7c24 */ /* 0x000fe2000f8e0204 */
[----:B------:R-:W-:Y:S01]  /*2050*/  SHF.R.S32.HI R9, RZ, 0x1f, R8 ;  /* 0x0000001fff097819 */ /* 0x000fe20000011408 */
[----:B------:R-:W-:Y:S01]  /*2060*/  @UP1 ULOP3.LUT UR38, UR38, 0x1, UR4, 0x78, !UPT ;  /* 0x0000000126261892 */ /* 0x000fe2000f8e7804 */
[----:B------:R-:W-:Y:S01]  /*2070*/  LOP3.LUT R65, R12, R3, R6, 0xfe, !PT ;  /* 0x000000030c417212 */ /* 0x000fe200078efe06 */
[----:B------:R-:W-:-:S02]  /*2080*/  IMAD.IADD R64, R10, 0x1, -R7 ;  /* 0x000000010a407824 */ /* 0x000fc400078e0a07 */
[----:B------:R-:W-:-:S04]  /*2090*/  IMAD.WIDE.U32 R4, R61, UR8, R8 ;  /* 0x000000083d047c25 */ /* 0x000fc8000f8e0008 */
[----:B------:R-:W-:Y:S02]  /*20a0*/  IMAD.IADD R5, R5, 0x1, R15 ;  /* 0x0000000105057824 */ /* 0x000fe400078e020f */
[----:B------:R-:W-:Y:S01]  /*20b0*/  IMAD.MOV.U32 R59, RZ, RZ, -0x1 ;  /* 0xffffffffff3b7424 */ /* 0x000fe200078e00ff */
[----:B------:R-:W-:Y:S06]  /*20c0*/  @P0 BRA `(.L_x_35) ;  /* 0x0000001c00140947 */ /* 0x000fec0003800000 */
[----:B------:R-:W0:Y:S01]  /*20d0*/  LDC.64 R10, c[0x0][0x5c8] ;  /* 0x00017200ff0a7b82 */ /* 0x000e220000000a00 */
[----:B------:R-:W-:Y:S01]  /*20e0*/  ULDC.64 UR4, c[0x0][0x5c0] ;  /* 0x0001700000047ab9 */ /* 0x000fe20000000a00 */
[----:B------:R-:W-:Y:S01]  /*20f0*/  BSSY B0, `(.L_x_35) ;  /* 0x00001c2000007945 */ /* 0x000fe20003800000 */
[-C--:B0-----:R-:W-:Y:S02]  /*2100*/  IMAD R0, R13, R10.reuse, RZ ;  /* 0x0000000a0d007224 */ /* 0x081fe400078e02ff */
[----:B------:R-:W-:-:S04]  /*2110*/  IMAD.WIDE.U32 R4, R65, R10, R4 ;  /* 0x0000000a41047225 */ /* 0x000fc800078e0004 */
[----:B------:R-:W-:Y:S01]  /*2120*/  IMAD R3, R65, R11, R0 ;  /* 0x0000000b41037224 */ /* 0x000fe200078e0200 */
[----:B------:R-:W-:-:S03]  /*2130*/  IADD3 R6, P0, R4, UR4, RZ ;  /* 0x0000000404067c10 */ /* 0x000fc6000ff1e0ff */
[----:B------:R-:W-:Y:S01]  /*2140*/  IMAD.IADD R3, R5, 0x1, R3 ;  /* 0x0000000105037824 */ /* 0x000fe200078e0203 */
[----:B------:R-:W-:-:S04]  /*2150*/  LEA R4, P1, R10, R6, 0x3 ;  /* 0x000000060a047211 */ /* 0x000fc800078218ff */
[----:B------:R-:W-:Y:S02]  /*2160*/  IADD3.X R7, R3, UR5, RZ, P0, !PT ;  /* 0x0000000503077c10 */ /* 0x000fe400087fe4ff */
[----:B-----5:R-:W-:Y:S02]  /*2170*/  ISETP.NE.AND P0, PT, R56, RZ, PT ;  /* 0x000000ff3800720c */ /* 0x020fe40003f05270 */
[----:B------:R-:W-:-:S11]  /*2180*/  LEA.HI.X R5, R10, R7, R11, 0x3, P1 ;  /* 0x000000070a057211 */ /* 0x000fd600008f1c0b */
[----:B------:R-:W-:Y:S05]  /*2190*/  @!P0 BRA `(.L_x_36) ;  /* 0x00000014001c8947 */ /* 0x000fea0003800000 */
[----:B------:R-:W0:Y:S01]  /*21a0*/  LDC.64 R20, c[0x0][0x5b0] ;  /* 0x00016c00ff147b82 */ /* 0x000e220000000a00 */
[----:B------:R-:W-:Y:S01]  /*21b0*/  ULDC.64 UR4, c[0x0][0x5b8] ;  /* 0x00016e0000047ab9 */ /* 0x000fe20000000a00 */
[----:B------:R-:W-:Y:S01]  /*21c0*/  ISETP.GE.AND P1, PT, R64, 0x1, PT ;  /* 0x000000014000780c */ /* 0x000fe20003f26270 */
[----:B------:R-:W-:Y:S01]  /*21d0*/  IMAD R0, R14, UR4, RZ ;  /* 0x000000040e007c24 */ /* 0x000fe2000f8e02ff */
[----:B------:R-:W-:Y:S01]  /*21e0*/  BSSY B1, `(.L_x_37) ;  /* 0x0000010000017945 */ /* 0x000fe20003800000 */
[C---:B------:R-:W-:Y:S01]  /*21f0*/  IMAD.WIDE.U32 R14, R61.reuse, UR4, R8 ;  /* 0x000000043d0e7c25 */ /* 0x040fe2000f8e0008 */
[----:B------:R-:W-:Y:S02]  /*2200*/  ISETP.LT.OR P2, PT, R60, 0x1, !P1 ;  /* 0x000000013c00780c */ /* 0x000fe40004f41670 */
[----:B------:R-:W1:Y:S01]  /*2210*/  LDC.64 R62, c[0x0][0x5a8] ;  /* 0x00016a00ff3e7b82 */ /* 0x000e620000000a00 */
[----:B------:R-:W-:Y:S02]  /*2220*/  IMAD R11, R61, UR5, R0 ;  /* 0x000000053d0b7c24 */ /* 0x000fe4000f8e0200 */
[----:B------:R-:W-:-:S02]  /*2230*/  IMAD.MOV.U32 R10, RZ, RZ, R14 ;  /* 0x000000ffff0a7224 */ /* 0x000fc400078e000e */
[----:B------:R-:W-:Y:S02]  /*2240*/  IMAD.IADD R11, R15, 0x1, R11 ;  /* 0x000000010f0b7824 */ /* 0x000fe400078e020b */
[-C--:B0-----:R-:W-:Y:S01]  /*2250*/  IMAD R12, R13, R20.reuse, RZ ;  /* 0x000000140d0c7224 */ /* 0x081fe200078e02ff */
[----:B------:R-:W-:Y:S01]  /*2260*/  SHF.L.U64.HI R13, R20, 0x3, R21 ;  /* 0x00000003140d7819 */ /* 0x000fe20000010215 */
[----:B------:R-:W-:-:S04]  /*2270*/  IMAD.WIDE.U32 R8, R65, R20, R10 ;  /* 0x0000001441087225 */ /* 0x000fc800078e000a */
[----:B------:R-:W-:Y:S01]  /*2280*/  IMAD R3, R65, R21, R12 ;  /* 0x0000001541037224 */ /* 0x000fe200078e020c */
[----:B-1----:R-:W-:Y:S01]  /*2290*/  IADD3 R8, P0, R8, R62, RZ ;  /* 0x0000003e08087210 */ /* 0x002fe20007f1e0ff */
[----:B------:R-:W-:-:S03]  /*22a0*/  IMAD.SHL.U32 R12, R20, 0x8, RZ ;  /* 0x00000008140c7824 */ /* 0x000fc600078e00ff */
[----:B------:R-:W-:Y:S01]  /*22b0*/  IADD3.X R9, R63, R9, R3, P0, !PT ;  /* 0x000000093f097210 */ /* 0x000fe200007fe403 */
[----:B------:R-:W-:Y:S08]  /*22c0*/  @P2 BRA `(.L_x_38) ;  /* 0x0000000000042947 */ /* 0x000ff00003800000 */
[----:B--2---:R0:W5:Y:S02]  /*22d0*/  LDG.E.U8 R57, desc[UR36][R8.64] ;  /* 0x0000002408397981 */ /* 0x004164000c1e1100 */
.L_x_38:
[----:B------:R-:W-:Y:S05]  /*22e0*/  BSYNC B1 ;  /* 0x0000000000017941 */ /* 0x000fea0003800000 */
.L_x_37:
[----:B-----5:R-:W-:Y:S01]  /*22f0*/  LOP3.LUT R0, R57, 0xffff, RZ, 0xc0, !PT ;  /* 0x0000ffff39007812 */ /* 0x020fe200078ec0ff */
[----:B------:R-:W-:Y:S01]  /*2300*/  IMAD.WIDE.U32 R12, R65, R20, R12 ;  /* 0x00000014410c7225 */ /* 0x000fe200078e000c */
[----:B------:R-:W-:Y:S01]  /*2310*/  ISETP.GE.AND P0, PT, R64, 0x2, PT ;  /* 0x000000024000780c */ /* 0x000fe20003f06270 */
[----:B------:R-:W-:Y:S01]  /*2320*/  BSSY B1, `(.L_x_39) ;  /* 0x000000f000017945 */ /* 0x000fe20003800000 */
[----:B------:R-:W-:Y:S01]  /*2330*/  PRMT R15, R0, 0x8880, RZ ;  /* 0x00008880000f7816 */ /* 0x000fe200000000ff */
[----:B------:R-:W-:Y:S01]  /*2340*/  IMAD.IADD R0, R3, 0x1, R13 ;  /* 0x0000000103007824 */ /* 0x000fe200078e020d */
[----:B------:R-:W-:Y:S02]  /*2350*/  IADD3 R10, P3, P4, R14, R62, R12 ;  /* 0x0000003e0e0a7210 */ /* 0x000fe40007c7e00c */
[----:B------:R-:W-:Y:S01]  /*2360*/  ISETP.LT.OR P1, PT, R60, 0x9, !P1 ;  /* 0x000000093c00780c */ /* 0x000fe20004f21670 */
[----:B------:R-:W-:Y:S01]  /*2370*/  IMAD.MOV.U32 R3, RZ, RZ, R15 ;  /* 0x000000ffff037224 */ /* 0x000fe200078e000f */
[----:B------:R-:W-:-:S02]  /*2380*/  IADD3.X R11, R11, R63, R0, P3, P4 ;  /* 0x0000003f0b0b7210 */ /* 0x000fc40001fe8400 */
[----:B------:R-:W-:Y:S01]  /*2390*/  ISETP.LT.OR P3, PT, R60, 0x1, !P0 ;  /* 0x000000013c00780c */ /* 0x000fe20004761670 */
[----:B------:R-:W-:-:S04]  /*23a0*/  IMAD R0, R3, R56, RZ ;  /* 0x0000003803007224 */ /* 0x000fc800078e02ff */
[----:B------:R-:W-:-:S05]  /*23b0*/  @!P2 IMAD R3, R24, R23, R0 ;  /* 0x000000171803a224 */ /* 0x000fca00078e0200 */
[----:B------:R1:W-:Y:S03]  /*23c0*/  @!P2 STG.E.U8 desc[UR36][R6.64], R3 ;  /* 0x000000030600a986 */ /* 0x0003e6000c101124 */
[----:B------:R-:W-:Y:S05]  /*23d0*/  @P3 BRA `(.L_x_40) ;  /* 0x00000000000c3947 */ /* 0x000fea0003800000 */
[----:B--2---:R-:W1:Y:S02]  /*23e0*/  LDG.E.U8 R57, desc[UR36][R8.64+0x1] ;  /* 0x0000012408397981 */ /* 0x004e64000c1e1100 */
[----:B-1----:R-:W-:-:S05]  /*23f0*/  PRMT R3, R57, 0x8880, RZ ;  /* 0x0000888039037816 */ /* 0x002fca00000000ff */
[----:B------:R-:W-:-:S07]  /*2400*/  IMAD R0, R3, R56, RZ ;  /* 0x0000003803007224 */ /* 0x000fce00078e02ff */
.L_x_40:
[----:B------:R-:W-:Y:S05]  /*2410*/  BSYNC B1 ;  /* 0x0000000000017941 */ /* 0x000fea0003800000 */
.L_x_39:
[----:B------:R-:W-:Y:S01]  /*2420*/  @!P3 IMAD R25, R25, R23, R0 ;  /* 0x000000171919b224 */ /* 0x000fe200078e0200 */
[----:B------:R-:W-:Y:S04]  /*2430*/  BSSY B1, `(.L_x_41) ;  /* 0x0000006000017945 */ /* 0x000fe80003800000 */
[----:B------:R3:W-:Y:S01]  /*2440*/  @!P3 STG.E.U8 desc[UR36][R6.64+0x1], R25 ;  /* 0x000001190600b986 */ /* 0x0007e2000c101124 */
[----:B------:R-:W-:Y:S05]  /*2450*/  @P1 BRA `(.L_x_42) ;  /* 0x00000000000c1947 */ /* 0x000fea0003800000 */
[----:B--2---:R-:W1:Y:S02]  /*2460*/  LDG.E.U8 R57, desc[UR36][R10.64] ;  /* 0x000000240a397981 */ /* 0x004e64000c1e1100 */
[----:B-1----:R-:W-:-:S05]  /*2470*/  PRMT R3, R57, 0x8880, RZ ;  /* 0x0000888039037816 */ /* 0x002fca00000000ff */
[----:B------:R-:W-:-:S07]  /*2480*/  IMAD R0, R3, R56, RZ ;  /* 0x0000003803007224 */ /* 0x000fce00078e02ff */
.L_x_42:
[----:B------:R-:W-:Y:S05]  /*2490*/  BSYNC B1 ;  /* 0x0000000000017941 */ /* 0x000fea0003800000 */
.L_x_41:
[----:B------:R-:W-:Y:S01]  /*24a0*/  ISETP.LT.OR P0, PT, R60, 0x9, !P0 ;  /* 0x000000093c00780c */ /* 0x000fe20004701670 */
[----:B-1----:R-:W-:Y:S01]  /*24b0*/  @!P1 IMAD R3, R26, R23, R0 ;  /* 0x000000171a039224 */ /* 0x002fe200078e0200 */
[C---:B------:R-:W-:Y:S01]  /*24c0*/  ISETP.GE.AND P3, PT, R64.reuse, 0x9, PT ;  /* 0x000000094000780c */ /* 0x040fe20003f66270 */
[----:B------:R-:W-:Y:S01]  /*24d0*/  BSSY B1, `(.L_x_43) ;  /* 0x000000a000017945 */ /* 0x000fe20003800000 */
[----:B------:R-:W-:Y:S02]  /*24e0*/  ISETP.GE.AND P2, PT, R64, 0xa, PT ;  /* 0x0000000a4000780c */ /* 0x000fe40003f46270 */
[----:B------:R1:W-:Y:S01]  /*24f0*/  @!P1 STG.E.U8 desc[UR36][R4.64], R3 ;  /* 0x0000000304009986 */ /* 0x0003e2000c101124 */
[C---:B------:R-:W-:Y:S02]  /*2500*/  ISETP.LT.OR P4, PT, R60.reuse, 0x1, !P3 ;  /* 0x000000013c00780c */ /* 0x040fe40005f81670 */
[C---:B------:R-:W-:Y:S02]  /*2510*/  ISETP.LT.OR P1, PT, R60.reuse, 0x1, !P2 ;  /* 0x000000013c00780c */ /* 0x040fe40005721670 */
[----:B------:R-:W-:-:S02]  /*2520*/  ISETP.LT.OR P3, PT, R60, 0x9, !P3 ;  /* 0x000000093c00780c */ /* 0x000fc40005f61670 */
[----:B------:R-:W-:Y:S11]  /*2530*/  @P0 BRA `(.L_x_44) ;  /* 0x00000000000c0947 */ /* 0x000ff60003800000 */
[----:B--2---:R-:W1:Y:S02]  /*2540*/  LDG.E.U8 R57, desc[UR36][R10.64+0x1] ;  /* 0x000001240a397981 */ /* 0x004e64000c1e1100 */
[----:B-1----:R-:W-:-:S05]  /*2550*/  PRMT R3, R57, 0x8880, RZ ;  /* 0x0000888039037816 */ /* 0x002fca00000000ff */
[----:B------:R-:W-:-:S07]  /*2560*/  IMAD R0, R3, R56, RZ ;  /* 0x0000003803007224 */ /* 0x000fce00078e02ff */
.L_x_44:
[----:B------:R-:W-:Y:S05]  /*2570*/  BSYNC B1 ;  /* 0x0000000000017941 */ /* 0x000fea0003800000 */
.L_x_43:
[----:B------:R-:W-:Y:S01]  /*2580*/  @!P0 IMAD R27, R27, R23, R0 ;  /* 0x000000171b1b8224 */ /* 0x000fe200078e0200 */
[----:B------:R-:W-:Y:S04]  /*2590*/  BSSY B1, `(.L_x_45) ;  /* 0x0000006000017945 */ /* 0x000fe80003800000 */
[----:B------:R4:W-:Y:S01]  /*25a0*/  @!P0 STG.E.U8 desc[UR36][R4.64+0x1], R27 ;  /* 0x0000011b04008986 */ /* 0x0009e2000c101124 */
[----:B------:R-:W-:Y:S05]  /*25b0*/  @P4 BRA `(.L_x_46) ;  /* 0x00000000000c4947 */ /* 0x000fea0003800000 */
[----:B--2---:R-:W1:Y:S02]  /*25c0*/  LDG.E.U8 R57, desc[UR36][R8.64+0x8] ;  /* 0x0000082408397981 */ /* 0x004e64000c1e1100 */
[----:B-1----:R-:W-:-:S05]  /*25d0*/  PRMT R3, R57, 0x8880, RZ ;  /* 0x0000888039037816 */ /* 0x002fca00000000ff */
[----:B------:R-:W-:-:S07]  /*25e0*/  IMAD R0, R3, R56, RZ ;  /* 0x0000003803007224 */ /* 0x000fce00078e02ff */
.L_x_46:
[----:B------:R-:W-:Y:S05]  /*25f0*/  BSYNC B1 ;  /* 0x0000000000017941 */ /* 0x000fea0003800000 */
.L_x_45:
[----:B-1----:R-:W-:Y:S01]  /*2600*/  @!P4 IMAD R3, R28, R23, R0 ;  /* 0x000000171c03c224 */ /* 0x002fe200078e0200 */
[----:B------:R-:W-:Y:S04]  /*2610*/  BSSY B1, `(.L_x_47) ;  /* 0x0000006000017945 */ /* 0x000fe80003800000 */
[----:B------:R1:W-:Y:S01]  /*2620*/  @!P4 STG.E.U8 desc[UR36][R6.64+0x8], R3 ;  /* 0x000008030600c986 */ /* 0x0003e2000c101124 */
[----:B------:R-:W-:Y:S05]  /*2630*/  @P1 BRA `(.L_x_48) ;  /* 0x00000000000c1947 */ /* 0x000fea0003800000 */
[----:B--2---:R-:W1:Y:S02]  /*2640*/  LDG.E.U8 R57, desc[UR36][R8.64+0x9] ;  /* 0x0000092408397981 */ /* 0x004e64000c1e1100 */
[----:B-1----:R-:W-:-:S05]  /*2650*/  PRMT R3, R57, 0x8880, RZ ;  /* 0x0000888039037816 */ /* 0x002fca00000000ff */
[----:B------:R-:W-:-:S07]  /*2660*/  IMAD R0, R3, R56, RZ ;  /* 0x0000003803007224 */ /* 0x000fce00078e02ff */
.L_x_48:
[----:B------:R-:W-:Y:S05]  /*2670*/  BSYNC B1 ;  /* 0x0000000000017941 */ /* 0x000fea0003800000 */
.L_x_47:
[----:B------:R-:W-:Y:S01]  /*2680*/  @!P1 IMAD R29, R29, R23, R0 ;  /* 0x000000171d1d9224 */ /* 0x000fe200078e0200 */
[----:B------:R-:W-:Y:S04]  /*2690*/  BSSY B1, `(.L_x_49) ;  /* 0x0000006000017945 */ /* 0x000fe80003800000 */
[----:B------:R0:W-:Y:S01]  /*26a0*/  @!P1 STG.E.U8 desc[UR36][R6.64+0x9], R29 ;  /* 0x0000091d06009986 */ /* 0x0001e2000c101124 */
[----:B------:R-:W-:Y:S05]  /*26b0*/  @P3 BRA `(.L_x_50) ;  /* 0x00000000000c3947 */ /* 0x000fea0003800000 */
[----:B--2---:R-:W1:Y:S02]  /*26c0*/  LDG.E.U8 R57, desc[UR36][R10.64+0x8] ;  /* 0x000008240a397981 */ /* 0x004e64000c1e1100 */
[----:B-1----:R-:W-:-:S05]  /*26d0*/  PRMT R3, R57, 0x8880, RZ ;  /* 0x0000888039037816 */ /* 0x002fca00000000ff */
[----:B------:R-:W-:-:S07]  /*26e0*/  IMAD R0, R3, R56, RZ ;  /* 0x0000003803007224 */ /* 0x000fce00078e02ff */
.L_x_50:
[----:B------:R-:W-:Y:S05]  /*26f0*/  BSYNC B1 ;  /* 0x0000000000017941 */ /* 0x000fea0003800000 */
.L_x_49:
        /* <DEDUP_REMOVED lines=13> */
.L_x_52:
[----:B------:R-:W-:Y:S05]  /*27d0*/  BSYNC B1 ;  /* 0x0000000000017941 */ /* 0x000fea0003800000 */
.L_x_51:
[----:B------:R-:W-:Y:S01]  /*27e0*/  @!P2 IMAD R31, R31, R23, R0 ;  /* 0x000000171f1fa224 */ /* 0x000fe200078e0200 */
[----:B------:R-:W-:Y:S04]  /*27f0*/  BSSY B1, `(.L_x_53) ;  /* 0x0000006000017945 */ /* 0x000fe80003800000 */
[----:B------:R0:W-:Y:S01]  /*2800*/  @!P2 STG.E.U8 desc[UR36][R4.64+0x9], R31 ;  /* 0x0000091f0400a986 */ /* 0x0001e2000c101124 */
[----:B------:R-:W-:Y:S05]  /*2810*/  @P4 BRA `(.L_x_54) ;  /* 0x00000000000c4947 */ /* 0x000fea0003800000 */
[----:B--2---:R-:W1:Y:S02]  /*2820*/  LDG.E.U8 R57, desc[UR36][R8.64+0x10] ;  /* 0x0000102408397981 */ /* 0x004e64000c1e1100 */
[----:B-1----:R-:W-:-:S05]  /*2830*/  PRMT R3, R57, 0x8880, RZ ;  /* 0x0000888039037816 */ /* 0x002fca00000000ff */
[----:B------:R-:W-:-:S07]  /*2840*/  IMAD R0, R3, R56, RZ ;  /* 0x0000003803007224 */ /* 0x000fce00078e02ff */
.L_x_54:
[----:B------:R-:W-:Y:S05]  /*2850*/  BSYNC B1 ;  /* 0x0000000000017941 */ /* 0x000fea0003800000 */
.L_x_53:
[----:B-1----:R-:W-:Y:S01]  /*2860*/  @!P4 IMAD R3, R32, R23, R0 ;  /* 0x000000172003c224 */ /* 0x002fe200078e0200 */
[----:B------:R-:W-:Y:S04]  /*2870*/  BSSY B1, `(.L_x_55) ;  /* 0x0000006000017945 */ /* 0x000fe80003800000 */
[----:B------:R1:W-:Y:S01]  /*2880*/  @!P4 STG.E.U8 desc[UR36][R6.64+0x10], R3 ;  /* 0x000010030600c986 */ /* 0x0003e2000c101124 */
[----:B------:R-:W-:Y:S05]  /*2890*/  @P3 BRA `(.L_x_56) ;  /* 0x00000000000c3947 */ /* 0x000fea0003800000 */
[----:B--2---:R-:W1:Y:S02]  /*28a0*/  LDG.E.U8 R57, desc[UR36][R8.64+0x11] ;  /* 0x0000112408397981 */ /* 0x004e64000c1e1100 */
[----:B-1----:R-:W-:-:S05]  /*28b0*/  PRMT R3, R57, 0x8880, RZ ;  /* 0x0000888039037816 */ /* 0x002fca00000000ff */
[----:B------:R-:W-:-:S07]  /*28c0*/  IMAD R0, R3, R56, RZ ;  /* 0x0000003803007224 */ /* 0x000fce00078e02ff */
.L_x_56:
[----:B------:R-:W-:Y:S05]  /*28d0*/  BSYNC B1 ;  /* 0x0000000000017941 */ /* 0x000fea0003800000 */
.L_x_55:
[----:B------:R-:W-:Y:S01]  /*28e0*/  @!P3 IMAD R33, R33, R23, R0 ;  /* 0x000000172121b224 */ /* 0x000fe200078e0200 */
[----:B------:R-:W-:Y:S04]  /*28f0*/  BSSY B1, `(.L_x_57) ;  /* 0x0000006000017945 */ /* 0x000fe80003800000 */
[----:B------:R0:W-:Y:S01]  /*2900*/  @!P3 STG.E.U8 desc[UR36][R6.64+0x11], R33 ;  /* 0x000011210600b986 */ /* 0x0001e2000c101124 */
[----:B------:R-:W-:Y:S05]  /*2910*/  @P1 BRA `(.L_x_58) ;  /* 0x00000000000c1947 */ /* 0x000fea0003800000 */
[----:B--2---:R-:W1:Y:S02]  /*2920*/  LDG.E.U8 R57, desc[UR36][R10.64+0x10] ;  /* 0x000010240a397981 */ /* 0x004e64000c1e1100 */
[----:B-1----:R-:W-:-:S05]  /*2930*/  PRMT R3, R57, 0x8880, RZ ;  /* 0x0000888039037816 */ /* 0x002fca00000000ff */
[----:B------:R-:W-:-:S07]  /*2940*/  IMAD R0, R3, R56, RZ ;  /* 0x0000003803007224 */ /* 0x000fce00078e02ff */
.L_x_58:
[----:B------:R-:W-:Y:S05]  /*2950*/  BSYNC B1 ;  /* 0x0000000000017941 */ /* 0x000fea0003800000 */
.L_x_57:
        /* <DEDUP_REMOVED lines=13> */
.L_x_60:
[----:B------:R-:W-:Y:S05]  /*2a30*/  BSYNC B1 ;  /* 0x0000000000017941 */ /* 0x000fea0003800000 */
.L_x_59:
[----:B------:R-:W-:Y:S01]  /*2a40*/  @!P0 IMAD R35, R35, R23, R0 ;  /* 0x0000001723238224 */ /* 0x000fe200078e0200 */
[----:B------:R-:W-:Y:S04]  /*2a50*/  BSSY B1, `(.L_x_61) ;  /* 0x0000006000017945 */ /* 0x000fe80003800000 */
[----:B------:R0:W-:Y:S01]  /*2a60*/  @!P0 STG.E.U8 desc[UR36][R4.64+0x11], R35 ;  /* 0x0000112304008986 */ /* 0x0001e2000c101124 */
[----:B------:R-:W-:Y:S05]  /*2a70*/  @P4 BRA `(.L_x_62) ;  /* 0x00000000000c4947 */ /* 0x000fea0003800000 */
[----:B--2---:R-:W1:Y:S02]  /*2a80*/  LDG.E.U8 R57, desc[UR36][R8.64+0x18] ;  /* 0x0000182408397981 */ /* 0x004e64000c1e1100 */
[----:B-1----:R-:W-:-:S05]  /*2a90*/  PRMT R3, R57, 0x8880, RZ ;  /* 0x0000888039037816 */ /* 0x002fca00000000ff */
[----:B------:R-:W-:-:S07]  /*2aa0*/  IMAD R0, R3, R56, RZ ;  /* 0x0000003803007224 */ /* 0x000fce00078e02ff */
.L_x_62:
[----:B------:R-:W-:Y:S05]  /*2ab0*/  BSYNC B1 ;  /* 0x0000000000017941 */ /* 0x000fea0003800000 */
.L_x_61:
[----:B-1----:R-:W-:Y:S01]  /*2ac0*/  @!P4 IMAD R3, R36, R23, R0 ;  /* 0x000000172403c224 */ /* 0x002fe200078e0200 */
[----:B------:R-:W-:Y:S04]  /*2ad0*/  BSSY B1, `(.L_x_63) ;  /* 0x0000006000017945 */ /* 0x000fe80003800000 */
[----:B------:R1:W-:Y:S01]  /*2ae0*/  @!P4 STG.E.U8 desc[UR36][R6.64+0x18], R3 ;  /* 0x000018030600c986 */ /* 0x0003e2000c101124 */
[----:B------:R-:W-:Y:S05]  /*2af0*/  @P1 BRA `(.L_x_64) ;  /* 0x00000000000c1947 */ /* 0x000fea0003800000 */
[----:B--2---:R-:W1:Y:S02]  /*2b00*/  LDG.E.U8 R57, desc[UR36][R8.64+0x19] ;  /* 0x0000192408397981 */ /* 0x004e64000c1e1100 */
[----:B-1----:R-:W-:-:S05]  /*2b10*/  PRMT R3, R57, 0x8880, RZ ;  /* 0x0000888039037816 */ /* 0x002fca00000000ff */
[----:B------:R-:W-:-:S07]  /*2b20*/  IMAD R0, R3, R56, RZ ;  /* 0x0000003803007224 */ /* 0x000fce00078e02ff */
.L_x_64:
[----:B------:R-:W-:Y:S05]  /*2b30*/  BSYNC B1 ;  /* 0x0000000000017941 */ /* 0x000fea0003800000 */
.L_x_63:
[----:B------:R-:W-:Y:S01]  /*2b40*/  @!P1 IMAD R37, R37, R23, R0 ;  /* 0x0000001725259224 */ /* 0x000fe200078e0200 */
[----:B------:R-:W-:Y:S04]  /*2b50*/  BSSY B1, `(.L_x_65) ;  /* 0x0000006000017945 */ /* 0x000fe80003800000 */
[----:B------:R0:W-:Y:S01]  /*2b60*/  @!P1 STG.E.U8 desc[UR36][R6.64+0x19], R37 ;  /* 0x0000192506009986 */ /* 0x0001e2000c101124 */
[----:B------:R-:W-:Y:S05]  /*2b70*/  @P3 BRA `(.L_x_66) ;  /* 0x00000000000c3947 */ /* 0x000fea0003800000 */
[----:B--2---:R-:W1:Y:S02]  /*2b80*/  LDG.E.U8 R57, desc[UR36][R10.64+0x18] ;  /* 0x000018240a397981 */ /* 0x004e64000c1e1100 */
[----:B-1----:R-:W-:-:S05]  /*2b90*/  PRMT R3, R57, 0x8880, RZ ;  /* 0x0000888039037816 */ /* 0x002fca00000000ff */
[----:B------:R-:W-:-:S07]  /*2ba0*/  IMAD R0, R3, R56, RZ ;  /* 0x0000003803007224 */ /* 0x000fce00078e02ff */
.L_x_66:
[----:B------:R-:W-:Y:S05]  /*2bb0*/  BSYNC B1 ;  /* 0x0000000000017941 */ /* 0x000fea0003800000 */
.L_x_65:
        /* <DEDUP_REMOVED lines=13> */
.L_x_68:
[----:B------:R-:W-:Y:S05]  /*2c90*/  BSYNC B1 ;  /* 0x0000000000017941 */ /* 0x000fea0003800000 */
.L_x_67:
[----:B------:R-:W-:Y:S01]  /*2ca0*/  @!P2 IMAD R39, R39, R23, R0 ;  /* 0x000000172727a224 */ /* 0x000fe200078e0200 */
[----:B------:R-:W-:Y:S04]  /*2cb0*/  BSSY B1, `(.L_x_69) ;  /* 0x0000006000017945 */ /* 0x000fe80003800000 */
[----:B------:R0:W-:Y:S01]  /*2cc0*/  @!P2 STG.E.U8 desc[UR36][R4.64+0x19], R39 ;  /* 0x000019270400a986 */ /* 0x0001e2000c101124 */
[----:B------:R-:W-:Y:S05]  /*2cd0*/  @P4 BRA `(.L_x_70) ;  /* 0x00000000000c4947 */ /* 0x000fea0003800000 */
[----:B--2---:R-:W1:Y:S02]  /*2ce0*/  LDG.E.U8 R57, desc[UR36][R8.64+0x20] ;  /* 0x0000202408397981 */ /* 0x004e64000c1e1100 */
[----:B-1----:R-:W-:-:S05]  /*2cf0*/  PRMT R3, R57, 0x8880, RZ ;  /* 0x0000888039037816 */ /* 0x002fca00000000ff */
[----:B------:R-:W-:-:S07]  /*2d00*/  IMAD R0, R3, R56, RZ ;  /* 0x0000003803007224 */ /* 0x000fce00078e02ff */
.L_x_70:
[----:B------:R-:W-:Y:S05]  /*2d10*/  BSYNC B1 ;  /* 0x0000000000017941 */ /* 0x000fea0003800000 */
.L_x_69:
[----:B-1----:R-:W-:Y:S01]  /*2d20*/  @!P4 IMAD R3, R40, R23, R0 ;  /* 0x000000172803c224 */ /* 0x002fe200078e0200 */
[----:B------:R-:W-:Y:S04]  /*2d30*/  BSSY B1, `(.L_x_71) ;  /* 0x0000006000017945 */ /* 0x000fe80003800000 */
[----:B------:R1:W-:Y:S01]  /*2d40*/  @!P4 STG.E.U8 desc[UR36][R6.64+0x20], R3 ;  /* 0x000020030600c986 */ /* 0x0003e2000c101124 */
[----:B------:R-:W-:Y:S05]  /*2d50*/  @P3 BRA `(.L_x_72) ;  /* 0x00000000000c3947 */ /* 0x000fea0003800000 */
[----:B--2---:R-:W1:Y:S02]  /*2d60*/  LDG.E.U8 R57, desc[UR36][R8.64+0x21] ;  /* 0x0000212408397981 */ /* 0x004e64000c1e1100 */
[----:B-1----:R-:W-:-:S05]  /*2d70*/  PRMT R3, R57, 0x8880, RZ ;  /* 0x0000888039037816 */ /* 0x002fca00000000ff */
[----:B------:R-:W-:-:S07]  /*2d80*/  IMAD R0, R3, R56, RZ ;  /* 0x0000003803007224 */ /* 0x000fce00078e02ff */
.L_x_72:
[----:B------:R-:W-:Y:S05]  /*2d90*/  BSYNC B1 ;  /* 0x0000000000017941 */ /* 0x000fea0003800000 */
.L_x_71:
[----:B------:R-:W-:Y:S01]  /*2da0*/  @!P3 IMAD R41, R41, R23, R0 ;  /* 0x000000172929b224 */ /* 0x000fe200078e0200 */
[----:B------:R-:W-:Y:S04]  /*2db0*/  BSSY B1, `(.L_x_73) ;  /* 0x0000006000017945 */ /* 0x000fe80003800000 */
[----:B------:R0:W-:Y:S01]  /*2dc0*/  @!P3 STG.E.U8 desc[UR36][R6.64+0x21], R41 ;  /* 0x000021290600b986 */ /* 0x0001e2000c101124 */
[----:B------:R-:W-:Y:S05]  /*2dd0*/  @P1 BRA `(.L_x_74) ;  /* 0x00000000000c1947 */ /* 0x000fea0003800000 */
[----:B--2---:R-:W1:Y:S02]  /*2de0*/  LDG.E.U8 R57, desc[UR36][R10.64+0x20] ;  /* 0x000020240a397981 */ /* 0x004e64000c1e1100 */
[----:B-1----:R-:W-:-:S05]  /*2df0*/  PRMT R3, R57, 0x8880, RZ ;  /* 0x0000888039037816 */ /* 0x002fca00000000ff */
[----:B------:R-:W-:-:S07]  /*2e00*/  IMAD R0, R3, R56, RZ ;  /* 0x0000003803007224 */ /* 0x000fce00078e02ff */
.L_x_74:
[----:B------:R-:W-:Y:S05]  /*2e10*/  BSYNC B1 ;  /* 0x0000000000017941 */ /* 0x000fea0003800000 */
.L_x_73:
        /* <DEDUP_REMOVED lines=13> */
.L_x_76:
[----:B------:R-:W-:Y:S05]  /*2ef0*/  BSYNC B1 ;  /* 0x0000000000017941 */ /* 0x000fea0003800000 */
.L_x_75:
[----:B------:R-:W-:Y:S01]  /*2f00*/  @!P0 IMAD R43, R43, R23, R0 ;  /* 0x000000172b2b8224 */ /* 0x000fe200078e0200 */
[----:B------:R-:W-:Y:S04]  /*2f10*/  BSSY B1, `(.L_x_77) ;  /* 0x0000006000017945 */ /* 0x000fe80003800000 */
[----:B------:R0:W-:Y:S01]  /*2f20*/  @!P0 STG.E.U8 desc[UR36][R4.64+0x21], R43 ;  /* 0x0000212b04008986 */ /* 0x0001e2000c101124 */
[----:B------:R-:W-:Y:S05]  /*2f30*/  @P4 BRA `(.L_x_78) ;  /* 0x00000000000c4947 */ /* 0x000fea0003800000 */
[----:B--2---:R-:W1:Y:S02]  /*2f40*/  LDG.E.U8 R57, desc[UR36][R8.64+0x28] ;  /* 0x0000282408397981 */ /* 0x004e64000c1e1100 */
[----:B-1----:R-:W-:-:S05]  /*2f50*/  PRMT R3, R57, 0x8880, RZ ;  /* 0x0000888039037816 */ /* 0x002fca00000000ff */
[----:B------:R-:W-:-:S07]  /*2f60*/  IMAD R0, R3, R56, RZ ;  /* 0x0000003803007224 */ /* 0x000fce00078e02ff */
.L_x_78:
[----:B------:R-:W-:Y:S05]  /*2f70*/  BSYNC B1 ;  /* 0x0000000000017941 */ /* 0x000fea0003800000 */
.L_x_77:
[----:B-1----:R-:W-:Y:S01]  /*2f80*/  @!P4 IMAD R3, R44, R23, R0 ;  /* 0x000000172c03c224 */ /* 0x002fe200078e0200 */
[----:B------:R-:W-:Y:S04]  /*2f90*/  BSSY B1, `(.L_x_79) ;  /* 0x0000006000017945 */ /* 0x000fe80003800000 */
[----:B------:R1:W-:Y:S01]  /*2fa0*/  @!P4 STG.E.U8 desc[UR36][R6.64+0x28], R3 ;  /* 0x000028030600c986 */ /* 0x0003e2000c101124 */
[----:B------:R-:W-:Y:S05]  /*2fb0*/  @P1 BRA `(.L_x_80) ;  /* 0x00000000000c1947 */ /* 0x000fea0003800000 */
[----:B--2---:R-:W1:Y:S02]  /*2fc0*/  LDG.E.U8 R57, desc[UR36][R8.64+0x29] ;  /* 0x0000292408397981 */ /* 0x004e64000c1e1100 */
[----:B-1----:R-:W-:-:S05]  /*2fd0*/  PRMT R3, R57, 0x8880, RZ ;  /* 0x0000888039037816 */ /* 0x002fca00000000ff */
[----:B------:R-:W-:-:S07]  /*2fe0*/  IMAD R0, R3, R56, RZ ;  /* 0x0000003803007224 */ /* 0x000fce00078e02ff */
.L_x_80:
[----:B------:R-:W-:Y:S05]  /*2ff0*/  BSYNC B1 ;  /* 0x0000000000017941 */ /* 0x000fea0003800000 */
.L_x_79:
[----:B------:R-:W-:Y:S01]  /*3000*/  @!P1 IMAD R45, R45, R23, R0 ;  /* 0x000000172d2d9224 */ /* 0x000fe200078e0200 */
[----:B------:R-:W-:Y:S04]  /*3010*/  BSSY B1, `(.L_x_81) ;  /* 0x0000006000017945 */ /* 0x000fe80003800000 */
[----:B------:R0:W-:Y:S01]  /*3020*/  @!P1 STG.E.U8 desc[UR36][R6.64+0x29], R45 ;  /* 0x0000292d06009986 */ /* 0x0001e2000c101124 */
[----:B------:R-:W-:Y:S05]  /*3030*/  @P3 BRA `(.L_x_82) ;  /* 0x00000000000c3947 */ /* 0x000fea0003800000 */
[----:B--2---:R-:W1:Y:S02]  /*3040*/  LDG.E.U8 R57, desc[UR36][R10.64+0x28] ;  /* 0x000028240a397981 */ /* 0x004e64000c1e1100 */
[----:B-1----:R-:W-:-:S05]  /*3050*/  PRMT R3, R57, 0x8880, RZ ;  /* 0x0000888039037816 */ /* 0x002fca00000000ff */
[----:B------:R-:W-:-:S07]  /*3060*/  IMAD R0, R3, R56, RZ ;  /* 0x0000003803007224 */ /* 0x000fce00078e02ff */
.L_x_82:
[----:B------:R-:W-:Y:S05]  /*3070*/  BSYNC B1 ;  /* 0x0000000000017941 */ /* 0x000fea0003800000 */
.L_x_81:
        /* <DEDUP_REMOVED lines=13> */
.L_x_84:
[----:B------:R-:W-:Y:S05]  /*3150*/  BSYNC B1 ;  /* 0x0000000000017941 */ /* 0x000fea0003800000 */
.L_x_83:
[----:B------:R-:W-:Y:S01]  /*3160*/  @!P2 IMAD R47, R47, R23, R0 ;  /* 0x000000172f2fa224 */ /* 0x000fe200078e0200 */
[----:B------:R-:W-:Y:S04]  /*3170*/  BSSY B1, `(.L_x_85) ;  /* 0x0000006000017945 */ /* 0x000fe80003800000 */
[----:B------:R0:W-:Y:S01]  /*3180*/  @!P2 STG.E.U8 desc[UR36][R4.64+0x29], R47 ;  /* 0x0000292f0400a986 */ /* 0x0001e2000c101124 */
[----:B------:R-:W-:Y:S05]  /*3190*/  @P4 BRA `(.L_x_86) ;  /* 0x00000000000c4947 */ /* 0x000fea0003800000 */
[----:B--2---:R-:W1:Y:S02]  /*31a0*/  LDG.E.U8 R57, desc[UR36][R8.64+0x30] ;  /* 0x0000302408397981 */ /* 0x004e64000c1e1100 */
[----:B-1----:R-:W-:-:S05]  /*31b0*/  PRMT R3, R57, 0x8880, RZ ;  /* 0x0000888039037816 */ /* 0x002fca00000000ff */
[----:B------:R-:W-:-:S07]  /*31c0*/  IMAD R0, R3, R56, RZ ;  /* 0x0000003803007224 */ /* 0x000fce00078e02ff */
.L_x_86:
[----:B------:R-:W-:Y:S05]  /*31d0*/  BSYNC B1 ;  /* 0x0000000000017941 */ /* 0x000fea0003800000 */
.L_x_85:
[----:B-1----:R-:W-:Y:S01]  /*31e0*/  @!P4 IMAD R3, R48, R23, R0 ;  /* 0x000000173003c224 */ /* 0x002fe200078e0200 */
[----:B------:R-:W-:Y:S04]  /*31f0*/  BSSY B1, `(.L_x_87) ;  /* 0x0000006000017945 */ /* 0x000fe80003800000 */
[----:B------:R1:W-:Y:S01]  /*3200*/  @!P4 STG.E.U8 desc[UR36][R6.64+0x30], R3 ;  /* 0x000030030600c986 */ /* 0x0003e2000c101124 */
[----:B------:R-:W-:Y:S05]  /*3210*/  @P3 BRA `(.L_x_88) ;  /* 0x00000000000c3947 */ /* 0x000fea0003800000 */
[----:B--2---:R-:W1:Y:S02]  /*3220*/  LDG.E.U8 R57, desc[UR36][R8.64+0x31] ;  /* 0x0000312408397981 */ /* 0x004e64000c1e1100 */
[----:B-1----:R-:W-:-:S05]  /*3230*/  PRMT R3, R57, 0x8880, RZ ;  /* 0x0000888039037816 */ /* 0x002fca00000000ff */
[----:B------:R-:W-:-:S07]  /*3240*/  IMAD R0, R3, R56, RZ ;  /* 0x0000003803007224 */ /* 0x000fce00078e02ff */
.L_x_88:
[----:B------:R-:W-:Y:S05]  /*3250*/  BSYNC B1 ;  /* 0x0000000000017941 */ /* 0x000fea0003800000 */
.L_x_87:
[----:B------:R-:W-:Y:S01]  /*3260*/  @!P3 IMAD R49, R49, R23, R0 ;  /* 0x000000173131b224 */ /* 0x000fe200078e0200 */
[----:B------:R-:W-:Y:S04]  /*3270*/  BSSY B1, `(.L_x_89) ;  /* 0x0000006000017945 */ /* 0x000fe80003800000 */
[----:B------:R0:W-:Y:S01]  /*3280*/  @!P3 STG.E.U8 desc[UR36][R6.64+0x31], R49 ;  /* 0x000031310600b986 */ /* 0x0001e2000c101124 */
[----:B------:R-:W-:Y:S05]  /*3290*/  @P1 BRA `(.L_x_90) ;  /* 0x00000000000c1947 */ /* 0x000fea0003800000 */
[----:B--2---:R-:W1:Y:S02]  /*32a0*/  LDG.E.U8 R57, desc[UR36][R10.64+0x30] ;  /* 0x000030240a397981 */ /* 0x004e64000c1e1100 */
[----:B-1----:R-:W-:-:S05]  /*32b0*/  PRMT R3, R57, 0x8880, RZ ;  /* 0x0000888039037816 */ /* 0x002fca00000000ff */
[----:B------:R-:W-:-:S07]  /*32c0*/  IMAD R0, R3, R56, RZ ;  /* 0x0000003803007224 */ /* 0x000fce00078e02ff */
.L_x_90:
[----:B------:R-:W-:Y:S05]  /*32d0*/  BSYNC B1 ;  /* 0x0000000000017941 */ /* 0x000fea0003800000 */
.L_x_89:
        /* <DEDUP_REMOVED lines=13> */
.L_x_92:
[----:B------:R-:W-:Y:S05]  /*33b0*/  BSYNC B1 ;  /* 0x0000000000017941 */ /* 0x000fea0003800000 */
.L_x_91:
[----:B------:R-:W-:Y:S01]  /*33c0*/  @!P0 IMAD R51, R51, R23, R0 ;  /* 0x0000001733338224 */ /* 0x000fe200078e0200 */
[----:B------:R-:W-:Y:S04]  /*33d0*/  BSSY B1, `(.L_x_93) ;  /* 0x0000006000017945 */ /* 0x000fe80003800000 */
[----:B------:R0:W-:Y:S01]  /*33e0*/  @!P0 STG.E.U8 desc[UR36][R4.64+0x31], R51 ;  /* 0x0000313304008986 */ /* 0x0001e2000c101124 */
[----:B------:R-:W-:Y:S05]  /*33f0*/  @P4 BRA `(.L_x_94) ;  /* 0x00000000000c4947 */ /* 0x000fea0003800000 */
[----:B--2---:R-:W1:Y:S02]  /*3400*/  LDG.E.U8 R57, desc[UR36][R8.64+0x38] ;  /* 0x0000382408397981 */ /* 0x004e64000c1e1100 */
[----:B-1----:R-:W-:-:S05]  /*3410*/  PRMT R3, R57, 0x8880, RZ ;  /* 0x0000888039037816 */ /* 0x002fca00000000ff */
[----:B------:R-:W-:-:S07]  /*3420*/  IMAD R0, R3, R56, RZ ;  /* 0x0000003803007224 */ /* 0x000fce00078e02ff */
.L_x_94:
[----:B------:R-:W-:Y:S05]  /*3430*/  BSYNC B1 ;  /* 0x0000000000017941 */ /* 0x000fea0003800000 */
.L_x_93:
[----:B-1----:R-:W-:Y:S01]  /*3440*/  @!P4 IMAD R3, R52, R23, R0 ;  /* 0x000000173403c224 */ /* 0x002fe200078e0200 */
[----:B------:R-:W-:Y:S04]  /*3450*/  BSSY B1, `(.L_x_95) ;  /* 0x0000006000017945 */ /* 0x000fe80003800000 */
[----:B------:R1:W-:Y:S01]  /*3460*/  @!P4 STG.E.U8 desc[UR36][R6.64+0x38], R3 ;  /* 0x000038030600c986 */ /* 0x0003e2000c101124 */
[----:B------:R-:W-:Y:S05]  /*3470*/  @P1 BRA `(.L_x_96) ;  /* 0x00000000000c1947 */ /* 0x000fea0003800000 */
[----:B--2---:R-:W1:Y:S02]  /*3480*/  LDG.E.U8 R57, desc[UR36][R8.64+0x39] ;  /* 0x0000392408397981 */ /* 0x004e64000c1e1100 */
[----:B-1----:R-:W-:-:S05]  /*3490*/  PRMT R3, R57, 0x8880, RZ ;  /* 0x0000888039037816 */ /* 0x002fca00000000ff */
[----:B------:R-:W-:-:S07]  /*34a0*/  IMAD R0, R3, R56, RZ ;  /* 0x0000003803007224 */ /* 0x000fce00078e02ff */
.L_x_96:
[----:B------:R-:W-:Y:S05]  /*34b0*/  BSYNC B1 ;  /* 0x0000000000017941 */ /* 0x000fea0003800000 */
.L_x_95:
[----:B------:R-:W-:Y:S01]  /*34c0*/  @!P1 IMAD R53, R53, R23, R0 ;  /* 0x0000001735359224 */ /* 0x000fe200078e0200 */
[----:B------:R-:W-:Y:S04]  /*34d0*/  BSSY B1, `(.L_x_97) ;  /* 0x0000006000017945 */ /* 0x000fe80003800000 */
[----:B------:R0:W-:Y:S01]  /*34e0*/  @!P1 STG.E.U8 desc[UR36][R6.64+0x39], R53 ;  /* 0x0000393506009986 */ /* 0x0001e2000c101124 */
[----:B------:R-:W-:Y:S05]  /*34f0*/  @P3 BRA `(.L_x_98) ;  /* 0x00000000000c3947 */ /* 0x000fea0003800000 */
[----:B--2---:R-:W1:Y:S02]  /*3500*/  LDG.E.U8 R57, desc[UR36][R10.64+0x38] ;  /* 0x000038240a397981 */ /* 0x004e64000c1e1100 */
[----:B-1----:R-:W-:-:S05]  /*3510*/  PRMT R3, R57, 0x8880, RZ ;  /* 0x0000888039037816 */ /* 0x002fca00000000ff */
[----:B------:R-:W-:-:S07]  /*3520*/  IMAD R0, R3, R56, RZ ;  /* 0x0000003803007224 */ /* 0x000fce00078e02ff */
.L_x_98:
[----:B------:R-:W-:Y:S05]  /*3530*/  BSYNC B1 ;  /* 0x0000000000017941 */ /* 0x000fea0003800000 */
.L_x_97:
[----:B-1----:R-:W-:Y:S01]  /*3540*/  @!P3 IMAD R3, R54, R23, R0 ;  /* 0x000000173603b224 */ /* 0x002fe200078e0200 */
[----:B------:R-:W-:Y:S01]  /*3550*/  ISETP.LT.OR P2, PT, R60, 0x9, !P2 ;  /* 0x000000093c00780c */ /* 0x000fe20005741670 */
[----:B------:R-:W-:Y:S03]  /*3560*/  BSSY B1, `(.L_x_99) ;  /* 0x0000006000017945 */ /* 0x000fe60003800000 */
[----:B------:R1:W-:Y:S09]  /*3570*/  @!P3 STG.E.U8 desc[UR36][R4.64+0x38], R3 ;  /* 0x000038030400b986 */ /* 0x0003f2000c101124 */
[----:B------:R-:W-:Y:S05]  /*3580*/  @P2 BRA `(.L_x_100) ;  /* 0x00000000000c2947 */ /* 0x000fea0003800000 */
[----:B--2---:R-:W1:Y:S02]  /*3590*/  LDG.E.U8 R57, desc[UR36][R10.64+0x39] ;  /* 0x000039240a397981 */ /* 0x004e64000c1e1100 */
[----:B-1----:R-:W-:-:S05]  /*35a0*/  PRMT R3, R57, 0x8880, RZ ;  /* 0x0000888039037816 */ /* 0x002fca00000000ff */
[----:B------:R-:W-:-:S07]  /*35b0*/  IMAD R0, R3, R56, RZ ;  /* 0x0000003803007224 */ /* 0x000fce00078e02ff */
.L_x_100:
[----:B------:R-:W-:Y:S05]  /*35c0*/  BSYNC B1 ;  /* 0x0000000000017941 */ /* 0x000fea0003800000 */
.L_x_99:
[----:B------:R-:W-:Y:S01]  /*35d0*/  IMAD R55, R55, R23, R0 ;  /* 0x0000001737377224 */ /* 0x000fe200078e0200 */
[----:B------:R-:W-:Y:S06]  /*35e0*/  @P2 BRA `(.L_x_101) ;  /* 0x0000000400c82947 */ /* 0x000fec0003800000 */
[----:B------:R0:W-:Y:S01]  /*35f0*/  STG.E.U8 desc[UR36][R4.64+0x39], R55 ;  /* 0x0000393704007986 */ /* 0x0001e2000c101124 */
[----:B------:R-:W-:Y:S05]  /*3600*/  BRA `(.L_x_101) ;  /* 0x0000000400c07947 */ /* 0x000fea0003800000 */
.L_x_36:
[C---:B------:R-:W-:Y:S02]  /*3610*/  ISETP.GE.AND P0, PT, R64.reuse, 0x2, PT ;  /* 0x000000024000780c */ /* 0x040fe40003f06270 */
[----:B------:R-:W-:Y:S02]  /*3620*/  ISETP.GE.AND P2, PT, R64, 0x1, PT ;  /* 0x000000014000780c */ /* 0x000fe40003f46270 */
[C---:B------:R-:W-:Y:S02]  /*3630*/  ISETP.LT.OR P3, PT, R60.reuse, 0x1, !P0 ;  /* 0x000000013c00780c */ /* 0x040fe40004761670 */
[C---:B------:R-:W-:Y:S02]  /*3640*/  ISETP.LT.OR P1, PT, R60.reuse, 0x1, !P2 ;  /* 0x000000013c00780c */ /* 0x040fe40005721670 */
[C---:B------:R-:W-:Y:S02]  /*3650*/  ISETP.LT.OR P2, PT, R60.reuse, 0x9, !P2 ;  /* 0x000000093c00780c */ /* 0x040fe40005741670 */
[----:B------:R-:W-:-:S07]  /*3660*/  ISETP.LT.OR P0, PT, R60, 0x9, !P0 ;  /* 0x000000093c00780c */ /* 0x000fce0004701670 */
[-C--:B------:R-:W-:Y:S02]  /*3670*/  @!P3 IMAD R25, R25, R23.reuse, RZ ;  /* 0x000000171919b224 */ /* 0x080fe400078e02ff */
[-C--:B------:R-:W-:Y:S02]  /*3680*/  @!P1 IMAD R3, R24, R23.reuse, RZ ;  /* 0x0000001718039224 */ /* 0x080fe400078e02ff */
[-C--:B------:R-:W-:Y:S01]  /*3690*/  @!P2 IMAD R9, R26, R23.reuse, RZ ;  /* 0x000000171a09a224 */ /* 0x080fe200078e02ff */
[----:B------:R-:W-:Y:S01]  /*36a0*/  @!P3 STG.E.U8 desc[UR36][R6.64+0x1], R25 ;  /* 0x000001190600b986 */ /* 0x000fe2000c101124 */
[C---:B------:R-:W-:Y:S01]  /*36b0*/  ISETP.GE.AND P3, PT, R64.reuse, 0x9, PT ;  /* 0x000000094000780c */ /* 0x040fe20003f66270 */
[----:B------:R-:W-:Y:S02]  /*36c0*/  @!P0 IMAD R27, R27, R23, RZ ;  /* 0x000000171b1b8224 */ /* 0x000fe400078e02ff */
[----:B------:R0:W-:Y:S01]  /*36d0*/  @!P1 STG.E.U8 desc[UR36][R6.64], R3 ;  /* 0x0000000306009986 */ /* 0x0001e2000c101124 */
[----:B------:R-:W-:-:S03]  /*36e0*/  ISETP.GE.AND P1, PT, R64, 0xa, PT ;  /* 0x0000000a4000780c */ /* 0x000fc60003f26270 */
[----:B------:R1:W-:Y:S01]  /*36f0*/  @!P2 STG.E.U8 desc[UR36][R4.64], R9 ;  /* 0x000000090400a986 */ /* 0x0003e2000c101124 */
[C---:B------:R-:W-:Y:S02]  /*3700*/  ISETP.LT.OR P2, PT, R60.reuse, 0x1, !P3 ;  /* 0x000000013c00780c */ /* 0x040fe40005f41670 */
[C---:B------:R-:W-:Y:S01]  /*3710*/  ISETP.LT.OR P4, PT, R60.reuse, 0x1, !P1 ;  /* 0x000000013c00780c */ /* 0x040fe20004f81670 */
[----:B------:R-:W-:Y:S01]  /*3720*/  @!P0 STG.E.U8 desc[UR36][R4.64+0x1], R27 ;  /* 0x0000011b04008986 */ /* 0x000fe2000c101124 */
[----:B------:R-:W-:Y:S02]  /*3730*/  ISETP.LT.OR P3, PT, R60, 0x9, !P3 ;  /* 0x000000093c00780c */ /* 0x000fe40005f61670 */
[----:B------:R-:W-:Y:S02]  /*3740*/  ISETP.GE.AND P0, PT, R64, 0x12, PT ;  /* 0x000000124000780c */ /* 0x000fe40003f06270 */
[----:B------:R-:W-:-:S05]  /*3750*/  ISETP.LT.OR P1, PT, R60, 0x9, !P1 ;  /* 0x000000093c00780c */ /* 0x000fca0004f21670 */
[-C--:B------:R-:W-:Y:S02]  /*3760*/  @!P2 IMAD R11, R28, R23.reuse, RZ ;  /* 0x000000171c0ba224 */ /* 0x080fe400078e02ff */
[-C--:B------:R-:W-:Y:S02]  /*3770*/  @!P4 IMAD R29, R29, R23.reuse, RZ ;  /* 0x000000171d1dc224 */ /* 0x080fe400078e02ff */
[-C--:B0-----:R-:W-:Y:S01]  /*3780*/  @!P3 IMAD R3, R30, R23.reuse, RZ ;  /* 0x000000171e03b224 */ /* 0x081fe200078e02ff */
[----:B------:R0:W-:Y:S01]  /*3790*/  @!P2 STG.E.U8 desc[UR36][R6.64+0x8], R11 ;  /* 0x0000080b0600a986 */ /* 0x0001e2000c101124 */
[----:B------:R-:W-:Y:S02]  /*37a0*/  ISETP.GE.AND P2, PT, R64, 0x11, PT ;  /* 0x000000114000780c */ /* 0x000fe40003f46270 */
[----:B------:R-:W-:Y:S01]  /*37b0*/  @!P1 IMAD R31, R31, R23, RZ ;  /* 0x000000171f1f9224 */ /* 0x000fe200078e02ff */
[----:B------:R-:W-:Y:S01]  /*37c0*/  @!P4 STG.E.U8 desc[UR36][R6.64+0x9], R29 ;  /* 0x0000091d0600c986 */ /* 0x000fe2000c101124 */
[----:B------:R-:W-:-:S02]  /*37d0*/  ISETP.LT.OR P4, PT, R60, 0x1, !P0 ;  /* 0x000000013c00780c */ /* 0x000fc40004781670 */
[C---:B------:R-:W-:Y:S01]  /*37e0*/  ISETP.LT.OR P0, PT, R60.reuse, 0x9, !P0 ;  /* 0x000000093c00780c */ /* 0x040fe20004701670 */
[----:B------:R3:W-:Y:S01]  /*37f0*/  @!P3 STG.E.U8 desc[UR36][R4.64+0x8], R3 ;  /* 0x000008030400b986 */ /* 0x0007e2000c101124 */
[C---:B------:R-:W-:Y:S02]  /*3800*/  ISETP.LT.OR P3, PT, R60.reuse, 0x1, !P2 ;  /* 0x000000013c00780c */ /* 0x040fe40005761670 */
[----:B------:R-:W-:Y:S01]  /*3810*/  ISETP.LT.OR P2, PT, R60, 0x9, !P2 ;  /* 0x000000093c00780c */ /* 0x000fe20005741670 */
[----:B------:R-:W-:Y:S01]  /*3820*/  @!P1 STG.E.U8 desc[UR36][R4.64+0x9], R31 ;  /* 0x0000091f04009986 */ /* 0x000fe2000c101124 */
[----:B------:R-:W-:-:S05]  /*3830*/  ISETP.GE.AND P1, PT, R64, 0x1a, PT ;  /* 0x0000001a4000780c */ /* 0x000fca0003f26270 */
[-C--:B------:R-:W-:Y:S02]  /*3840*/  @!P4 IMAD R33, R33, R23.reuse, RZ ;  /* 0x000000172121c224 */ /* 0x080fe400078e02ff */
[-C--:B------:R-:W-:Y:S02]  /*3850*/  @!P0 IMAD R35, R35, R23.reuse, RZ ;  /* 0x0000001723238224 */ /* 0x080fe400078e02ff */
[-C--:B-1----:R-:W-:Y:S01]  /*3860*/  @!P3 IMAD R9, R32, R23.reuse, RZ ;  /* 0x000000172009b224 */ /* 0x082fe200078e02ff */
[----:B------:R-:W-:Y:S01]  /*3870*/  @!P4 STG.E.U8 desc[UR36][R6.64+0x11], R33 ;  /* 0x000011210600c986 */ /* 0x000fe2000c101124 */
[----:B0-----:R-:W-:Y:S01]  /*3880*/  @!P2 IMAD R11, R34, R23, RZ ;  /* 0x00000017220ba224 */ /* 0x001fe200078e02ff */
[----:B------:R-:W-:Y:S02]  /*3890*/  ISETP.LT.OR P4, PT, R60, 0x1, !P1 ;  /* 0x000000013c00780c */ /* 0x000fe40004f81670 */
[----:B------:R0:W-:Y:S01]  /*38a0*/  @!P3 STG.E.U8 desc[UR36][R6.64+0x10], R9 ;  /* 0x000010090600b986 */ /* 0x0001e2000c101124 */
[----:B------:R-:W-:-:S02]  /*38b0*/  ISETP.GE.AND P3, PT, R64, 0x19, PT ;  /* 0x000000194000780c */ /* 0x000fc40003f66270 */
[C---:B------:R-:W-:Y:S01]  /*38c0*/  ISETP.LT.OR P1, PT, R60.reuse, 0x9, !P1 ;  /* 0x000000093c00780c */ /* 0x040fe20004f21670 */
[----:B------:R1:W-:Y:S01]  /*38d0*/  @!P2 STG.E.U8 desc[UR36][R4.64+0x10], R11 ;  /* 0x0000100b0400a986 */ /* 0x0003e2000c101124 */
[C---:B------:R-:W-:Y:S02]  /*38e0*/  ISETP.LT.OR P2, PT, R60.reuse, 0x1, !P3 ;  /* 0x000000013c00780c */ /* 0x040fe40005f41670 */
[----:B------:R-:W-:Y:S01]  /*38f0*/  ISETP.LT.OR P3, PT, R60, 0x9, !P3 ;  /* 0x000000093c00780c */ /* 0x000fe20005f61670 */
[----:B------:R-:W-:Y:S01]  /*3900*/  @!P0 STG.E.U8 desc[UR36][R4.64+0x11], R35 ;  /* 0x0000112304008986 */ /* 0x000fe2000c101124 */
[----:B------:R-:W-:Y:S02]  /*3910*/  ISETP.GE.AND P0, PT, R64, 0x22, PT ;  /* 0x000000224000780c */ /* 0x000fe40003f06270 */
[----:B------:R-:W-:-:S05]  /*3920*/  @!P4 IMAD R37, R37, R23, RZ ;  /* 0x000000172525c224 */ /* 0x000fca00078e02ff */
[----:B------:R-:W-:Y:S01]  /*3930*/  @!P4 STG.E.U8 desc[UR36][R6.64+0x19], R37 ;  /* 0x000019250600c986 */ /* 0x000fe2000c101124 */
[-C--:B------:R-:W-:Y:S02]  /*3940*/  @!P1 IMAD R39, R39, R23.reuse, RZ ;  /* 0x0000001727279224 */ /* 0x080fe400078e02ff */
[-C--:B---3--:R-:W-:Y:S02]  /*3950*/  @!P2 IMAD R3, R36, R23.reuse, RZ ;  /* 0x000000172403a224 */ /* 0x088fe400078e02ff */
[----:B0-----:R-:W-:-:S03]  /*3960*/  @!P3 IMAD R9, R38, R23, RZ ;  /* 0x000000172609b224 */ /* 0x001fc600078e02ff */
[----:B------:R0:W-:Y:S01]  /*3970*/  @!P2 STG.E.U8 desc[UR36][R6.64+0x18], R3 ;  /* 0x000018030600a986 */ /* 0x0001e2000c101124 */
[----:B------:R-:W-:-:S03]  /*3980*/  ISETP.GE.AND P2, PT, R64, 0x21, PT ;  /* 0x000000214000780c */ /* 0x000fc60003f46270 */
[----:B------:R3:W-:Y:S01]  /*3990*/  @!P3 STG.E.U8 desc[UR36][R4.64+0x18], R9 ;  /* 0x000018090400b986 */ /* 0x0007e2000c101124 */
[C---:B------:R-:W-:Y:S02]  /*39a0*/  ISETP.LT.OR P3, PT, R60.reuse, 0x1, !P0 ;  /* 0x000000013c00780c */ /* 0x040fe40004761670 */
[C---:B------:R-:W-:Y:S01]  /*39b0*/  ISETP.LT.OR P4, PT, R60.reuse, 0x1, !P2 ;  /* 0x000000013c00780c */ /* 0x040fe20005781670 */
[----:B------:R-:W-:Y:S01]  /*39c0*/  @!P1 STG.E.U8 desc[UR36][R4.64+0x19], R39 ;  /* 0x0000192704009986 */ /* 0x000fe2000c101124 */
[----:B------:R-:W-:Y:S02]  /*39d0*/  ISETP.LT.OR P2, PT, R60, 0x9, !P2 ;  /* 0x000000093c00780c */ /* 0x000fe40005741670 */
[----:B------:R-:W-:-:S07]  /*39e0*/  ISETP.GE.AND P1, PT, R64, 0x29, PT ;  /* 0x000000294000780c */ /* 0x000fce0003f26270 */
[-C--:B------:R-:W-:Y:S02]  /*39f0*/  @!P3 IMAD R41, R41, R23.reuse, RZ ;  /* 0x000000172929b224 */ /* 0x080fe400078e02ff */
[-C--:B-1----:R-:W-:Y:S02]  /*3a00*/  @!P4 IMAD R11, R40, R23.reuse, RZ ;  /* 0x00000017280bc224 */ /* 0x082fe400078e02ff */
[----:B0-----:R-:W-:Y:S01]  /*3a10*/  @!P2 IMAD R3, R42, R23, RZ ;  /* 0x000000172a03a224 */ /* 0x001fe200078e02ff */
[----:B------:R-:W-:Y:S01]  /*3a20*/  @!P3 STG.E.U8 desc[UR36][R6.64+0x21], R41 ;  /* 0x000021290600b986 */ /* 0x000fe2000c101124 */
[----:B------:R-:W-:Y:S02]  /*3a30*/  ISETP.LT.OR P3, PT, R60, 0x9, !P0 ;  /* 0x000000093c00780c */ /* 0x000fe40004761670 */
[----:B------:R-:W-:Y:S01]  /*3a40*/  ISETP.GE.AND P0, PT, R64, 0x2a, PT ;  /* 0x0000002a4000780c */ /* 0x000fe20003f06270 */
[----:B------:R0:W-:Y:S01]  /*3a50*/  @!P4 STG.E.U8 desc[UR36][R6.64+0x20], R11 ;  /* 0x0000200b0600c986 */ /* 0x0001e2000c101124 */
[----:B------:R-:W-:-:S02]  /*3a60*/  ISETP.LT.OR P4, PT, R60, 0x1, !P1 ;  /* 0x000000013c00780c */ /* 0x000fc40004f81670 */
[C---:B------:R-:W-:Y:S01]  /*3a70*/  ISETP.LT.OR P1, PT, R60.reuse, 0x9, !P1 ;  /* 0x000000093c00780c */ /* 0x040fe20004f21670 */
[----:B------:R1:W-:Y:S01]  /*3a80*/  @!P2 STG.E.U8 desc[UR36][R4.64+0x20], R3 ;  /* 0x000020030400a986 */ /* 0x0003e2000c101124 */
[C---:B------:R-:W-:Y:S02]  /*3a90*/  ISETP.LT.OR P2, PT, R60.reuse, 0x1, !P0 ;  /* 0x000000013c00780c */ /* 0x040fe40004741670 */
[----:B------:R-:W-:-:S03]  /*3aa0*/  ISETP.LT.OR P0, PT, R60, 0x9, !P0 ;  /* 0x000000093c00780c */ /* 0x000fc60004701670 */
[----:B------:R-:W-:-:S04]  /*3ab0*/  @!P3 IMAD R43, R43, R23, RZ ;  /* 0x000000172b2bb224 */ /* 0x000fc800078e02ff */
[-C--:B---3--:R-:W-:Y:S01]  /*3ac0*/  @!P4 IMAD R9, R44, R23.reuse, RZ ;  /* 0x000000172c09c224 */ /* 0x088fe200078e02ff */
[----:B------:R-:W-:Y:S01]  /*3ad0*/  @!P3 STG.E.U8 desc[UR36][R4.64+0x21], R43 ;  /* 0x0000212b0400b986 */ /* 0x000fe2000c101124 */
[----:B------:R-:W-:Y:S01]  /*3ae0*/  ISETP.GE.AND P3, PT, R64, 0x31, PT ;  /* 0x000000314000780c */ /* 0x000fe20003f66270 */
[-C--:B0-----:R-:W-:Y:S02]  /*3af0*/  @!P1 IMAD R11, R46, R23.reuse, RZ ;  /* 0x000000172e0b9224 */ /* 0x081fe400078e02ff */
[-C--:B------:R-:W-:Y:S01]  /*3b00*/  @!P2 IMAD R45, R45, R23.reuse, RZ ;  /* 0x000000172d2da224 */ /* 0x080fe200078e02ff */
[----:B------:R0:W-:Y:S01]  /*3b10*/  @!P4 STG.E.U8 desc[UR36][R6.64+0x28], R9 ;  /* 0x000028090600c986 */ /* 0x0001e2000c101124 */
[C---:B------:R-:W-:Y:S01]  /*3b20*/  ISETP.LT.OR P4, PT, R60.reuse, 0x1, !P3 ;  /* 0x000000013c00780c */ /* 0x040fe20005f81670 */
[----:B------:R-:W-:Y:S01]  /*3b30*/  @!P0 IMAD R47, R47, R23, RZ ;  /* 0x000000172f2f8224 */ /* 0x000fe200078e02ff */
[----:B------:R-:W-:Y:S01]  /*3b40*/  ISETP.LT.OR P3, PT, R60, 0x9, !P3 ;  /* 0x000000093c00780c */ /* 0x000fe20005f61670 */
[----:B------:R-:W-:Y:S01]  /*3b50*/  @!P2 STG.E.U8 desc[UR36][R6.64+0x29], R45 ;  /* 0x0000292d0600a986 */ /* 0x000fe2000c101124 */
[----:B------:R-:W-:-:S03]  /*3b60*/  ISETP.GE.AND P2, PT, R64, 0x32, PT ;  /* 0x000000324000780c */ /* 0x000fc60003f46270 */
[----:B------:R-:W-:Y:S01]  /*3b70*/  @!P1 STG.E.U8 desc[UR36][R4.64+0x28], R11 ;  /* 0x0000280b04009986 */ /* 0x000fe2000c101124 */
[C---:B------:R-:W-:Y:S02]  /*3b80*/  ISETP.LT.OR P1, PT, R60.reuse, 0x1, !P2 ;  /* 0x000000013c00780c */ /* 0x040fe40005721670 */
[----:B------:R-:W-:Y:S01]  /*3b90*/  ISETP.LT.OR P2, PT, R60, 0x9, !P2 ;  /* 0x000000093c00780c */ /* 0x000fe20005741670 */
[----:B------:R-:W-:Y:S01]  /*3ba0*/  @!P0 STG.E.U8 desc[UR36][R4.64+0x29], R47 ;  /* 0x0000292f04008986 */ /* 0x000fe2000c101124 */
[----:B------:R-:W-:Y:S01]  /*3bb0*/  ISETP.GE.AND P0, PT, R64, 0x3a, PT ;  /* 0x0000003a4000780c */ /* 0x000fe20003f06270 */
[-C--:B-1----:R-:W-:Y:S02]  /*3bc0*/  @!P4 IMAD R3, R48, R23.reuse, RZ ;  /* 0x000000173003c224 */ /* 0x082fe400078e02ff */
[----:B0-----:R-:W-:-:S03]  /*3bd0*/  @!P3 IMAD R9, R50, R23, RZ ;  /* 0x000000173209b224 */ /* 0x001fc600078e02ff */
[----:B------:R0:W-:Y:S01]  /*3be0*/  @!P4 STG.E.U8 desc[UR36][R6.64+0x30], R3 ;  /* 0x000030030600c986 */ /* 0x0001e2000c101124 */
[----:B------:R-:W-:Y:S02]  /*3bf0*/  ISETP.GE.AND P4, PT, R64, 0x39, PT ;  /* 0x000000394000780c */ /* 0x000fe40003f86270 */
[-C--:B------:R-:W-:Y:S02]  /*3c00*/  @!P1 IMAD R49, R49, R23.reuse, RZ ;  /* 0x0000001731319224 */ /* 0x080fe400078e02ff */
[----:B------:R-:W-:-:S03]  /*3c10*/  @!P2 IMAD R51, R51, R23, RZ ;  /* 0x000000173333a224 */ /* 0x000fc600078e02ff */
[----:B------:R1:W-:Y:S01]  /*3c20*/  @!P1 STG.E.U8 desc[UR36][R6.64+0x31], R49 ;  /* 0x0000313106009986 */ /* 0x0003e2000c101124 */
[C---:B------:R-:W-:Y:S02]  /*3c30*/  ISETP.LT.OR P1, PT, R60.reuse, 0x1, !P0 ;  /* 0x000000013c00780c */ /* 0x040fe40004721670 */
[C---:B------:R-:W-:Y:S01]  /*3c40*/  ISETP.LT.OR P0, PT, R60.reuse, 0x9, !P0 ;  /* 0x000000093c00780c */ /* 0x040fe20004701670 */
[----:B------:R1:W-:Y:S01]  /*3c50*/  @!P3 STG.E.U8 desc[UR36][R4.64+0x30], R9 ;  /* 0x000030090400b986 */ /* 0x0003e2000c101124 */
[C---:B------:R-:W-:Y:S02]  /*3c60*/  ISETP.LT.OR P3, PT, R60.reuse, 0x1, !P4 ;  /* 0x000000013c00780c */ /* 0x040fe40006761670 */
[----:B------:R-:W-:Y:S01]  /*3c70*/  ISETP.LT.OR P4, PT, R60, 0x9, !P4 ;  /* 0x000000093c00780c */ /* 0x000fe20006781670 */
[----:B------:R1:W-:Y:S06]  /*3c80*/  @!P2 STG.E.U8 desc[UR36][R4.64+0x31], R51 ;  /* 0x000031330400a986 */ /* 0x0003ec000c101124 */
[----:B------:R-:W-:-:S02]  /*3c90*/  @!P1 IMAD R53, R53, R23, RZ ;  /* 0x0000001735359224 */ /* 0x000fc400078e02ff */
[-C--:B------:R-:W-:Y:S02]  /*3ca0*/  @!P0 IMAD R55, R55, R23.reuse, RZ ;  /* 0x0000001737378224 */ /* 0x080fe400078e02ff */
[-C--:B0-----:R-:W-:Y:S01]  /*3cb0*/  @!P3 IMAD R3, R52, R23.reuse, RZ ;  /* 0x000000173403b224 */ /* 0x081fe200078e02ff */
[----:B------:R1:W-:Y:S01]  /*3cc0*/  @!P1 STG.E.U8 desc[UR36][R6.64+0x39], R53 ;  /* 0x0000393506009986 */ /* 0x0003e2000c101124 */
[----:B------:R-:W-:-:S03]  /*3cd0*/  @!P4 IMAD R11, R54, R23, RZ ;  /* 0x00000017360bc224 */ /* 0x000fc600078e02ff */
[----:B------:R1:W-:Y:S04]  /*3ce0*/  @!P3 STG.E.U8 desc[UR36][R6.64+0x38], R3 ;  /* 0x000038030600b986 */ /* 0x0003e8000c101124 */
[----:B------:R1:W-:Y:S04]  /*3cf0*/  @!P4 STG.E.U8 desc[UR36][R4.64+0x38], R11 ;  /* 0x0000380b0400c986 */ /* 0x0003e8000c101124 */
[----:B------:R1:W-:Y:S02]  /*3d00*/  @!P0 STG.E.U8 desc[UR36][R4.64+0x39], R55 ;  /* 0x0000393704008986 */ /* 0x0003e4000c101124 */
.L_x_101:
[----:B------:R-:W-:Y:S05]  /*3d10*/  BSYNC B0 ;  /* 0x0000000000007941 */ /* 0x000fea0003800000 */
.L_x_35:
[----:B------:R-:W-:Y:S01]  /*3d20*/  ULDC UR4, c[0x0][0xc] ;  /* 0x0000030000047ab9 */ /* 0x000fe20000000800 */
[----:B------:R-:W-:Y:S01]  /*3d30*/  ULDC UR5, c[0x0][0x10] ;  /* 0x0000040000057ab9 */ /* 0x000fe20000000800 */
[----:B-1----:R-:W1:Y:S01]  /*3d40*/  LDC R3, c[0x0][0x14] ;  /* 0x00000500ff037b82 */ /* 0x002e620000000800 */
[----:B------:R-:W-:Y:S01]  /*3d50*/  UIMAD.WIDE.U32 UR4, UR4, UR5, URZ ;  /* 0x00000005040472a5 */ /* 0x000fe2000f8e003f */
[----:B------:R-:W-:Y:S01]  /*3d60*/  PRMT R0, RZ, 0x7610, R0 ;  /* 0x00007610ff007816 */ /* 0x000fe20000000000 */
[----:B------:R-:W-:Y:S02]  /*3d70*/  IMAD.MOV.U32 R60, RZ, RZ, -0x1 ;  /* 0xffffffffff3c7424 */ /* 0x000fe400078e00ff */
[----:B------:R-:W-:Y:S02]  /*3d80*/  IMAD.MOV.U32 R61, RZ, RZ, -0x1 ;  /* 0xffffffffff3d7424 */ /* 0x000fe400078e00ff */
[----:B-1----:R-:W-:-:S04]  /*3d90*/  IMAD.WIDE.U32 R16, R3, UR4, R16 ;  /* 0x0000000403107c25 */ /* 0x002fc8000f8e0010 */
[----:B------:R-:W-:Y:S01]  /*3da0*/  IMAD R3, R3, UR5, RZ ;  /* 0x0000000503037c24 */ /* 0x000fe2000f8e02ff */
[----:B------:R-:W-:Y:S02]  /*3db0*/  ULDC.64 UR4, c[0x0][0x650] ;  /* 0x0001940000047ab9 */ /* 0x000fe40000000a00 */
[----:B------:R-:W-:Y:S01]  /*3dc0*/  ISETP.GE.U32.AND P0, PT, R16, UR4, PT ;  /* 0x0000000410007c0c */ /* 0x000fe2000bf06070 */
[----:B------:R-:W-:-:S05]  /*3dd0*/  IMAD.IADD R17, R17, 0x1, R3 ;  /* 0x0000000111117824 */ /* 0x000fca00078e0203 */
[----:B------:R-:W-:-:S13]  /*3de0*/  ISETP.GE.U32.AND.EX P0, PT, R17, UR5, PT, P0 ;  /* 0x0000000511007c0c */ /* 0x000fda000bf06100 */
[----:B------:R-:W-:Y:S05]  /*3df0*/  @P0 BRA `(.L_x_102) ;  /* 0x0000000400640947 */ /* 0x000fea0003800000 */
[----:B------:R-:W1:Y:S01]  /*3e00*/  S2R R12, SR_CTAID.X ;  /* 0x00000000000c7919 */ /* 0x000e620000002500 */
[----:B------:R-:W2:Y:S01]  /*3e10*/  LDC.64 R10, c[0x0][0x628] ;  /* 0x00018a00ff0a7b82 */ /* 0x000ea20000000a00 */
[----:B------:R-:W-:Y:S01]  /*3e20*/  ULDC UR4, c[0x0][0x150] ;  /* 0x0000540000047ab9 */ /* 0x000fe20000000800 */
[----:B0-----:R-:W-:Y:S01]  /*3e30*/  IMAD.MOV.U32 R8, RZ, RZ, R16 ;  /* 0x000000ffff087224 */ /* 0x001fe200078e0010 */
[----:B------:R-:W0:Y:S01]  /*3e40*/  S2R R24, SR_CTAID.Y ;  /* 0x0000000000187919 */ /* 0x000e220000002600 */
[----:B------:R-:W-:-:S04]  /*3e50*/  IMAD.MOV.U32 R9, RZ, RZ, R17 ;  /* 0x000000ffff097224 */ /* 0x000fc800078e0011 */
[----:B------:R-:W0:Y:S08]  /*3e60*/  LDC R21, c[0x0][0x144] ;  /* 0x00005100ff157b82 */ /* 0x000e300000000800 */
[----:B------:R-:W0:Y:S08]  /*3e70*/  LDC R0, c[0x0][0x630] ;  /* 0x00018c00ff007b82 */ /* 0x000e300000000800 */
[----:B------:R-:W0:Y:S01]  /*3e80*/  LDC.64 R14, c[0x0][0x620] ;  /* 0x00018800ff0e7b82 */ /* 0x000e220000000a00 */
[----:B--2---:R-:W-:-:S04]  /*3e90*/  ISETP.NE.U32.AND P0, PT, R10, RZ, PT ;  /* 0x000000ff0a00720c */ /* 0x004fc80003f05070 */
[----:B------:R-:W-:Y:S02]  /*3ea0*/  ISETP.NE.AND.EX P0, PT, R11, RZ, PT, P0 ;  /* 0x000000ff0b00720c */ /* 0x000fe40003f05300 */
[----:B-1----:R-:W-:-:S05]  /*3eb0*/  I2FP.F32.U32 R3, R12 ;  /* 0x0000000c00037245 */ /* 0x002fca0000201000 */
[----:B------:R-:W-:-:S04]  /*3ec0*/  FMUL R3, R3, UR4 ;  /* 0x0000000403037c20 */ /* 0x000fc80008400000 */
[----:B------:R1:W2:Y:S02]  /*3ed0*/  F2I.U32.TRUNC.NTZ R20, R3 ;  /* 0x0000000300147305 */ /* 0x0002a4000020f000 */
[----:B------:R-:W-:Y:S05]  /*3ee0*/  @!P0 BRA `(.L_x_103) ;  /* 0x0000000000288947 */ /* 0x000fea0003800000 */
[----:B-1----:R-:W1:Y:S02]  /*3ef0*/  LDC R3, c[0x0][0x634] ;  /* 0x00018d00ff037b82 */ /* 0x002e640000000800 */
[----:B-1----:R-:W-:-:S05]  /*3f00*/  IADD3 R3, P0, R16, R3, RZ ;  /* 0x0000000310037210 */ /* 0x002fca0007f1e0ff */
[----:B------:R-:W-:-:S04]  /*3f10*/  IMAD.X R13, RZ, RZ, R17, P0 ;  /* 0x000000ffff0d7224 */ /* 0x000fc800000e0611 */
[----:B----4-:R-:W-:-:S04]  /*3f20*/  IMAD.WIDE.U32 R4, R13, R10, RZ ;  /* 0x0000000a0d047225 */ /* 0x010fc800078e00ff */
[----:B---3--:R-:W-:-:S04]  /*3f30*/  IMAD.WIDE.U32 R6, P0, R3, R11, R4 ;  /* 0x0000000b03067225 */ /* 0x008fc80007800004 */
[----:B------:R-:W-:-:S04]  /*3f40*/  IMAD.WIDE.U32 R4, R3, R10, RZ ;  /* 0x0000000a03047225 */ /* 0x000fc800078e00ff */
[----:B------:R-:W-:Y:S01]  /*3f50*/  IMAD.X R9, RZ, RZ, RZ, P0 ;  /* 0x000000ffff097224 */ /* 0x000fe200000e06ff */
[----:B------:R-:W-:Y:S01]  /*3f60*/  IADD3 RZ, P0, R5, R6, RZ ;  /* 0x0000000605ff7210 */ /* 0x000fe20007f1e0ff */
[----:B------:R-:W-:-:S04]  /*3f70*/  IMAD.MOV.U32 R8, RZ, RZ, R7 ;  /* 0x000000ffff087224 */ /* 0x000fc800078e0007 */
[----:B------:R-:W-:-:S08]  /*3f80*/  IMAD.WIDE.U32.X R8, R13, R11, R8, P0 ;  /* 0x0000000b0d087225 */ /* 0x000fd000000e0408 */
.L_x_103:
[----:B------:R-:W4:Y:S01]  /*3f90*/  LDC.64 R30, c[0x0][0x640] ;  /* 0x00019000ff1e7b82 */ /* 0x000f220000000a00 */
[-CC-:B0-----:R-:W-:Y:S01]  /*3fa0*/  SHF.R.U64 R61, R8, R0.reuse, R9.reuse ;  /* 0x00000000083d7219 */ /* 0x181fe20000001209 */
[----:B--2---:R-:W-:Y:S01]  /*3fb0*/  IMAD.MOV R20, RZ, RZ, -R20 ;  /* 0x000000ffff147224 */ /* 0x004fe200078e0a14 */
[----:B------:R-:W-:Y:S01]  /*3fc0*/  SHF.R.U32.HI R0, RZ, R0, R9 ;  /* 0x00000000ff007219 */ /* 0x000fe20000011609 */
[----:B------:R-:W-:Y:S01]  /*3fd0*/  ULDC UR4, c[0x0][0x154] ;  /* 0x0000550000047ab9 */ /* 0x000fe20000000800 */
[----:B-1----:R-:W-:Y:S01]  /*3fe0*/  IADD3 R3, P0, RZ, -R61, RZ ;  /* 0x8000003dff037210 */ /* 0x002fe20007f1e0ff */
[----:B------:R-:W-:Y:S02]  /*3ff0*/  IMAD R26, R21, R20, R12 ;  /* 0x00000014151a7224 */ /* 0x000fe400078e020c */
[----:B---3--:R-:W0:Y:S01]  /*4000*/  LDC R6, c[0x0][0x618] ;  /* 0x00018600ff067b82 */ /* 0x008e220000000800 */
[----:B------:R-:W-:Y:S02]  /*4010*/  IMAD.MOV.U32 R7, RZ, RZ, 0x1 ;  /* 0x00000001ff077424 */ /* 0x000fe400078e00ff */
[----:B----4-:R-:W-:-:S04]  /*4020*/  IMAD.X R5, RZ, RZ, ~R0, P0 ;  /* 0x000000ffff057224 */ /* 0x010fc800000e0e00 */
[-C--:B------:R-:W-:Y:S01]  /*4030*/  IMAD R0, R5, R14.reuse, RZ ;  /* 0x0000000e05007224 */ /* 0x080fe200078e02ff */
[----:B------:R-:W1:Y:S01]  /*4040*/  LDC R8, c[0x0][0x608] ;  /* 0x00018200ff087b82 */ /* 0x000e620000000800 */
[----:B------:R-:W-:-:S04]  /*4050*/  IMAD.WIDE.U32 R4, R3, R14, R16 ;  /* 0x0000000e03047225 */ /* 0x000fc800078e0010 */
[----:B------:R-:W-:Y:S01]  /*4060*/  IMAD R3, R3, R15, R0 ;  /* 0x0000000f03037224 */ /* 0x000fe200078e0200 */
[----:B------:R-:W-:Y:S02]  /*4070*/  I2FP.F32.U32 R0, R24 ;  /* 0x0000001800007245 */ /* 0x000fe40000201000 */
[----:B------:R-:W2:Y:S01]  /*4080*/  LDC R28, c[0x0][0x658] ;  /* 0x00019600ff1c7b82 */ /* 0x000ea20000000800 */
[----:B------:R-:W-:Y:S01]  /*4090*/  IMAD.IADD R3, R5, 0x1, R3 ;  /* 0x0000000105037824 */ /* 0x000fe200078e0203 */
[----:B------:R-:W-:Y:S01]  /*40a0*/  ISETP.NE.U32.AND P0, PT, R30, RZ, PT ;  /* 0x000000ff1e00720c */ /* 0x000fe20003f05070 */
[----:B------:R-:W-:Y:S01]  /*40b0*/  FMUL R0, R0, UR4 ;  /* 0x0000000400007c20 */ /* 0x000fe20008400000 */
[----:B------:R-:W-:Y:S02]  /*40c0*/  IMAD.MOV.U32 R5, RZ, RZ, -0x1 ;  /* 0xffffffffff057424 */ /* 0x000fe400078e00ff */
[----:B------:R-:W-:Y:S01]  /*40d0*/  ISETP.NE.AND.EX P0, PT, R31, RZ, PT, P0 ;  /* 0x000000ff1f00720c */ /* 0x000fe20003f05300 */
[----:B------:R3:W4:Y:S01]  /*40e0*/  F2I.U32.TRUNC.NTZ R13, R0 ;  /* 0x00000000000d7305 */ /* 0x000722000020f000 */
[----:B------:R-:W3:Y:S01]  /*40f0*/  LDC R15, c[0x0][0x148] ;  /* 0x00005200ff0f7b82 */ /* 0x000ee20000000800 */
[----:B0-----:R-:W-:-:S02]  /*4100*/  SHF.R.U64 R12, R4, R6, R3 ;  /* 0x00000006040c7219 */ /* 0x001fc40000001203 */
[----:B------:R-:W-:-:S05]  /*4110*/  SHF.R.U32.HI R3, RZ, R6, R3 ;  /* 0x00000006ff037219 */ /* 0x000fca0000011603 */
[----:B------:R-:W0:Y:S01]  /*4120*/  LDC R20, c[0x0][0x600] ;  /* 0x00018000ff147b82 */ /* 0x000e220000000800 */
[-CC-:B-1----:R-:W-:Y:S02]  /*4130*/  SHF.R.U64 R10, R12, R8.reuse, R3.reuse ;  /* 0x000000080c0a7219 */ /* 0x182fe40000001203 */
[----:B------:R-:W-:-:S05]  /*4140*/  SHF.R.U32.HI R3, RZ, R8, R3 ;  /* 0x00000008ff037219 */ /* 0x000fca0000011603 */
[----:B------:R-:W1:Y:S01]  /*4150*/  LDC R21, c[0x0][0x648] ;  /* 0x00019200ff157b82 */ /* 0x000e620000000800 */
[-C--:B--2---:R-:W-:Y:S02]  /*4160*/  SHF.L.U32 R4, R5, R28.reuse, RZ ;  /* 0x0000001c05047219 */ /* 0x084fe400000006ff */
[-CC-:B------:R-:W-:Y:S02]  /*4170*/  SHF.R.U64 R14, R10, R28.reuse, R3.reuse ;  /* 0x0000001c0a0e7219 */ /* 0x180fe40000001203 */
[----:B------:R-:W-:Y:S02]  /*4180*/  SHF.R.U32.HI R5, RZ, R28, R3 ;  /* 0x0000001cff057219 */ /* 0x000fe40000011603 */
[----:B------:R-:W-:Y:S01]  /*4190*/  LOP3.LUT R59, RZ, R4, RZ, 0x33, !PT ;  /* 0x00000004ff3b7212 */ /* 0x000fe200078e33ff */
[----:B------:R-:W2:Y:S01]  /*41a0*/  LDC R25, c[0x0][0x638] ;  /* 0x00018e00ff197b82 */ /* 0x000ea20000000800 */
[----:B------:R-:W-:Y:S01]  /*41b0*/  SHF.L.U32 R28, R7, R28, RZ ;  /* 0x0000001c071c7219 */ /* 0x000fe200000006ff */
[----:B------:R-:W-:-:S06]  /*41c0*/  IMAD.MOV.U32 R4, RZ, RZ, R14 ;  /* 0x000000ffff047224 */ /* 0x000fcc00078e000e */
[----:B------:R-:W0:Y:S01]  /*41d0*/  LDC R27, c[0x0][0x610] ;  /* 0x00018400ff1b7b82 */ /* 0x000e220000000800 */
[----:B----4-:R-:W-:Y:S05]  /*41e0*/  @!P0 BRA `(.L_x_104) ;  /* 0x0000000000288947 */ /* 0x010fea0003800000 */
        /* <DEDUP_REMOVED lines=10> */
.L_x_104:
[----:B------:R-:W-:Y:S01]  /*4290*/  ISETP.NE.AND P0, PT, R2, 0x1, PT ;  /* 0x000000010200780c */ /* 0x000fe20003f05270 */
[----:B------:R-:W-:Y:S01]  /*42a0*/  IMAD.MOV R13, RZ, RZ, -R13 ;  /* 0x000000ffff0d7224 */ /* 0x000fe200078e0a0d */
[----:B-1-3--:R-:W-:Y:S01]  /*42b0*/  SHF.R.U64 R0, R4, R21, R5 ;  /* 0x0000001504007219 */ /* 0x00afe20000001205 */
[----:B0-----:R-:W-:Y:S01]  /*42c0*/  VIADD R5, R20, 0xffffffff ;  /* 0xffffffff14057836 */ /* 0x001fe20000000000 */
[----:B------:R-:W-:-:S03]  /*42d0*/  LOP3.LUT R59, R10, R59, RZ, 0xc0, !PT ;  /* 0x0000003b0a3b7212 */ /* 0x000fc600078ec0ff */
[----:B------:R-:W-:Y:S01]  /*42e0*/  IMAD.MOV R3, RZ, RZ, -R0 ;  /* 0x000000ffff037224 */ /* 0x000fe200078e0a00 */
[----:B------:R-:W-:Y:S01]  /*42f0*/  LOP3.LUT R5, R12, R5, RZ, 0xc0, !PT ;  /* 0x000000050c057212 */ /* 0x000fe200078ec0ff */
[----:B------:R-:W-:Y:S02]  /*4300*/  IMAD R59, R28, R0, R59 ;  /* 0x000000001c3b7224 */ /* 0x000fe400078e023b */
[----:B--2---:R-:W-:Y:S02]  /*4310*/  IMAD R0, R3, R25, R14 ;  /* 0x0000001903007224 */ /* 0x004fe400078e020e */
[----:B------:R-:W-:Y:S02]  /*4320*/  @P0 IMAD R26, R15, R13, R24 ;  /* 0x0000000d0f1a0224 */ /* 0x000fe400078e0218 */
[----:B------:R-:W-:Y:S02]  /*4330*/  IMAD R4, R0, R20, R5 ;  /* 0x0000001400047224 */ /* 0x000fe400078e0205 */
[----:B------:R-:W-:-:S02]  /*4340*/  IMAD R59, R59, R27, R26 ;  /* 0x0000001b3b3b7224 */ /* 0x000fc400078e021a */
[----:B------:R-:W-:-:S03]  /*4350*/  IMAD.MOV.U32 R3, RZ, RZ, 0x1 ;  /* 0x00000001ff037424 */ /* 0x000fc600078e00ff */
[----:B------:R-:W-:Y:S02]  /*4360*/  SEL R60, R4, R59, !P0 ;  /* 0x0000003b043c7207 */ /* 0x000fe40004000000 */
[----:B------:R-:W-:Y:S02]  /*4370*/  PRMT R0, R3, 0x7610, R0 ;  /* 0x0000761003007816 */ /* 0x000fe40000000000 */
[----:B------:R-:W-:-:S07]  /*4380*/  SEL R59, R59, R4, !P0 ;  /* 0x000000043b3b7207 */ /* 0x000fce0004000000 */
.L_x_102:
[----:B------:R-:W-:-:S13]  /*4390*/  LOP3.LUT P0, RZ, R0, 0xff, RZ, 0xc0, !PT ;  /* 0x000000ff00ff7812 */ /* 0x000fda000780c0ff */
[----:B------:R-:W-:Y:S05]  /*43a0*/  @P0 BRA `(.L_x_105) ;  /* 0xffffffcc00a40947 */ /* 0x000fea000383ffff */
[----:B------:R-:W-:Y:S05]  /*43b0*/  EXIT ;  /* 0x000000000000794d */ /* 0x000fea0003800000 */
.L_x_8:
[----:B0-----:R-:W-:Y:S01]  /*43c0*/  ULDC.64 UR4, c[0x0][0x650] ;  /* 0x0001940000047ab9 */ /* 0x001fe20000000a00 */
        /* <DEDUP_REMOVED lines=25> */
.L_x_107:
[----:B------:R-:W0:Y:S01]  /*4560*/  LDC.64 R26, c[0x0][0x640] ;  /* 0x00019000ff1a7b82 */ /* 0x000e220000000a00 */
[-CC-:B------:R-:W-:Y:S01]  /*4570*/  SHF.R.U64 R21, R12, R8.reuse, R13.reuse ;  /* 0x000000080c157219 */ /* 0x180fe2000000120d */
[----:B------:R-:W-:Y:S01]  /*4580*/  IMAD.MOV.U32 R30, RZ, RZ, 0x1 ;  /* 0x00000001ff1e7424 */ /* 0x000fe200078e00ff */
[----:B------:R-:W-:Y:S02]  /*4590*/  SHF.R.U32.HI R6, RZ, R8, R13 ;  /* 0x00000008ff067219 */ /* 0x000fe4000001160d */
[----:B------:R-:W-:-:S03]  /*45a0*/  IADD3 R11, P0, RZ, -R21, RZ ;  /* 0x80000015ff0b7210 */ /* 0x000fc60007f1e0ff */
[----:B------:R-:W1:Y:S02]  /*45b0*/  LDC R10, c[0x0][0x618] ;  /* 0x00018600ff0a7b82 */ /* 0x000e640000000800 */
[----:B------:R-:W-:-:S04]  /*45c0*/  IMAD.X R7, RZ, RZ, ~R6, P0 ;  /* 0x000000ffff077224 */ /* 0x000fc800000e0e06 */
[-C--:B------:R-:W-:Y:S02]  /*45d0*/  IMAD R8, R7, R22.reuse, RZ ;  /* 0x0000001607087224 */ /* 0x080fe400078e02ff */
[----:B------:R-:W2:Y:S01]  /*45e0*/  LDC R12, c[0x0][0x608] ;  /* 0x00018200ff0c7b82 */ /* 0x000ea20000000800 */
[----:B------:R-:W-:-:S04]  /*45f0*/  IMAD.WIDE.U32 R6, R11, R22, R16 ;  /* 0x000000160b067225 */ /* 0x000fc800078e0010 */
[----:B------:R-:W-:-:S03]  /*4600*/  IMAD R11, R11, R23, R8 ;  /* 0x000000170b0b7224 */ /* 0x000fc600078e0208 */
[----:B------:R-:W3:Y:S01]  /*4610*/  LDC R25, c[0x0][0x658] ;  /* 0x00019600ff197b82 */ /* 0x000ee20000000800 */
[----:B------:R-:W-:Y:S01]  /*4620*/  IMAD.IADD R7, R7, 0x1, R11 ;  /* 0x0000000107077824 */ /* 0x000fe200078e020b */
[----:B0-----:R-:W-:-:S04]  /*4630*/  ISETP.NE.U32.AND P0, PT, R26, RZ, PT ;  /* 0x000000ff1a00720c */ /* 0x001fc80003f05070 */
[----:B------:R-:W-:Y:S02]  /*4640*/  ISETP.NE.AND.EX P0, PT, R27, RZ, PT, P0 ;  /* 0x000000ff1b00720c */ /* 0x000fe40003f05300 */
[----:B------:R-:W0:Y:S01]  /*4650*/  LDC R22, c[0x0][0x600] ;  /* 0x00018000ff167b82 */ /* 0x000e220000000800 */
[-CC-:B-1----:R-:W-:Y:S02]  /*4660*/  SHF.R.U64 R8, R6, R10.reuse, R7.reuse ;  /* 0x0000000a06087219 */ /* 0x182fe40000001207 */
[----:B------:R-:W-:Y:S01]  /*4670*/  SHF.R.U32.HI R7, RZ, R10, R7 ;  /* 0x0000000aff077219 */ /* 0x000fe20000011607 */
[----:B------:R-:W-:-:S04]  /*4680*/  IMAD.MOV.U32 R10, RZ, RZ, -0x1 ;  /* 0xffffffffff0a7424 */ /* 0x000fc800078e00ff */
        /* <DEDUP_REMOVED lines=21> */
.L_x_108:
[----:B------:R-:W-:Y:S01]  /*47e0*/  ISETP.NE.AND P0, PT, R2, 0x1, PT ;  /* 0x000000010200780c */ /* 0x000fe20003f05270 */
[----:B0-----:R-:W-:Y:S01]  /*47f0*/  VIADD R11, R22, 0xffffffff ;  /* 0xffffffff160b7836 */ /* 0x001fe20000000000 */
[----:B-1----:R-:W-:Y:S02]  /*4800*/  SHF.R.U64 R6, R6, R24, R7 ;  /* 0x0000001806067219 */ /* 0x002fe40000001207 */
[----:B------:R-:W-:Y:S02]  /*4810*/  SHF.L.U32 R30, R30, R25, RZ ;  /* 0x000000191e1e7219 */ /* 0x000fe400000006ff */
[----:B------:R-:W-:Y:S01]  /*4820*/  LOP3.LUT R5, R23, R32, RZ, 0xc0, !PT ;  /* 0x0000002017057212 */ /* 0x000fe200078ec0ff */
[----:B------:R-:W-:-:S04]  /*4830*/  IMAD.MOV R7, RZ, RZ, -R6 ;  /* 0x000000ffff077224 */ /* 0x000fc800078e0a06 */
[----:B------:R-:W-:Y:S01]  /*4840*/  IMAD R6, R30, R6, R5 ;  /* 0x000000061e067224 */ /* 0x000fe200078e0205 */
[----:B------:R-:W-:Y:S01]  /*4850*/  LOP3.LUT R5, R8, R11, RZ, 0xc0, !PT ;  /* 0x0000000b08057212 */ /* 0x000fe200078ec0ff */
[----:B------:R-:W-:Y:S02]  /*4860*/  @P0 IMAD R3, R9, R14, R4 ;  /* 0x0000000e09030224 */ /* 0x000fe400078e0204 */
[----:B--2---:R-:W-:Y:S02]  /*4870*/  IMAD R4, R7, R28, R20 ;  /* 0x0000001c07047224 */ /* 0x004fe400078e0214 */
[----:B---3--:R-:W-:Y:S02]  /*4880*/  IMAD R3, R6, R29, R3 ;  /* 0x0000001d06037224 */ /* 0x008fe400078e0203 */
[----:B------:R-:W-:Y:S02]  /*4890*/  IMAD R4, R4, R22, R5 ;  /* 0x0000001604047224 */ /* 0x000fe400078e0205 */
[----:B------:R-:W-:-:S02]  /*48a0*/  IMAD.MOV.U32 R8, RZ, RZ, 0x1 ;  /* 0x00000001ff087424 */ /* 0x000fc400078e00ff */
[----:B------:R-:W-:Y:S01]  /*48b0*/  IMAD.MOV.U32 R6, RZ, RZ, R21 ;  /* 0x000000ffff067224 */ /* 0x000fe200078e0015 */
[----:B------:R-:W-:Y:S02]  /*48c0*/  SEL R7, R4, R3, !P0 ;  /* 0x0000000304077207 */ /* 0x000fe40004000000 */
[----:B------:R-:W-:-:S07]  /*48d0*/  SEL R20, R3, R4, !P0 ;  /* 0x0000000403147207 */ /* 0x000fce0004000000 */
.L_x_106:
[----:B------:R-:W-:-:S08]  /*48e0*/  NOP ;  /* 0x0000000000007918 */ /* 0x000fd00000000000 */
[----:B------:R-:W0:-:S00]  /*48f0*/  USETMAXREG.DEALLOC.CTAPOOL 0x28 ;  /* 0x00000028000079c8 */ /* 0x000e0000080e0500 */
[----:B0-----:R-:W-:-:S13]  /*4900*/  ISETP.NE.AND P0, PT, R0, RZ, PT ;  /* 0x000000ff0000720c */ /* 0x001fda0003f05270 */
[----:B------:R-:W-:Y:S05]  /*4910*/  @P0 EXIT ;  /* 0x000000000000094d */ /* 0x000fea0003800000 */
[----:B------:R-:W-:Y:S01]  /*4920*/  LOP3.LUT P0, RZ, R8, 0xff, RZ, 0xc0, !PT ;  /* 0x000000ff08ff7812 */ /* 0x000fe2000780c0ff */
[----:B------:R-:W-:Y:S02]  /*4930*/  IMAD.MOV.U32 R0, RZ, RZ, 0x1 ;  /* 0x00000001ff007424 */ /* 0x000fe400078e00ff */
[----:B------:R-:W-:-:S10]  /*4940*/  IMAD.MOV.U32 R3, RZ, RZ, RZ ;  /* 0x000000ffff037224 */ /* 0x000fd400078e00ff */
[----:B------:R-:W-:Y:S05]  /*4950*/  @!P0 BRA `(.L_x_109) ;  /* 0x0000000c00448947 */ /* 0x000fea0003800000 */
[----:B------:R-:W0:Y:S01]  /*4960*/  LDC R0, c[0x0][0x28c] ;  /* 0x0000a300ff007b82 */ /* 0x000e220000000800 */
[----:B------:R-:W-:Y:S01]  /*4970*/  ULDC UR5, c[0x0][0x658] ;  /* 0x0001960000057ab9 */ /* 0x000fe20000000800 */
[----:B------:R-:W-:Y:S01]  /*4980*/  UMOV UR7, 0xffffffff ;  /* 0xffffffff00077882 */ /* 0x000fe20000000000 */
[----:B------:R-:W-:Y:S01]  /*4990*/  ULDC UR6, c[0x0][0xc] ;  /* 0x0000030000067ab9 */ /* 0x000fe20000000800 */
[----:B------:R-:W-:Y:S01]  /*49a0*/  USHF.L.U32 UR8, UR7, UR5, URZ ;  /* 0x0000000507087299 */ /* 0x000fe2000800063f */
[----:B------:R-:W-:Y:S01]  /*49b0*/  BSSY B0, `(.L_x_109) ;  /* 0x00000cb000007945 */ /* 0x000fe20003800000 */
[----:B------:R-:W-:Y:S01]  /*49c0*/  UMOV UR9, 0x1 ;  /* 0x0000000100097882 */ /* 0x000fe20000000000 */
[----:B------:R-:W-:Y:S01]  /*49d0*/  ULDC UR7, c[0x0][0x10] ;  /* 0x0000040000077ab9 */ /* 0x000fe20000000800 */
[----:B------:R-:W1:Y:S01]  /*49e0*/  S2UR UR10, SR_CgaCtaId ;  /* 0x00000000000a79c3 */ /* 0x000e620000008800 */
[----:B------:R-:W-:Y:S01]  /*49f0*/  UIMAD.WIDE.U32 UR6, UR6, UR7, URZ ;  /* 0x00000007060672a5 */ /* 0x000fe2000f8e003f */
[----:B------:R-:W-:Y:S01]  /*4a00*/  IMAD.MOV.U32 R11, RZ, RZ, 0x1 ;  /* 0x00000001ff0b7424 */ /* 0x000fe200078e00ff */
[----:B------:R-:W-:Y:S01]  /*4a10*/  USHF.L.U32 UR17, UR9, UR5, URZ ;  /* 0x0000000509117299 */ /* 0x000fe2000800063f */
[----:B------:R-:W-:Y:S01]  /*4a20*/  LOP3.LUT R8, R19, 0x2, RZ, 0xfc, !PT ;  /* 0x0000000213087812 */ /* 0x000fe200078efcff */
[----:B------:R-:W-:Y:S01]  /*4a30*/  ULDC UR4, c[0x0][0x600] ;  /* 0x0001800000047ab9 */ /* 0x000fe20000000800 */
[----:B------:R-:W-:Y:S01]  /*4a40*/  ULDC UR5, c[0x0][0x14] ;  /* 0x0000050000057ab9 */ /* 0x000fe20000000800 */
[----:B------:R-:W-:-:S02]  /*4a50*/  UIADD3 UR4, UR4, -0x1, URZ ;  /* 0xffffffff04047890 */ /* 0x000fc4000fffe03f */
[----:B------:R-:W-:Y:S02]  /*4a60*/  UIMAD.WIDE.U32 UR22, UR6, UR5, URZ ;  /* 0x00000005061672a5 */ /* 0x000fe4000f8e003f */
[----:B------:R-:W-:Y:S02]  /*4a70*/  UIMAD UR13, UR7, UR5, URZ ;  /* 0x00000005070d72a4 */ /* 0x000fe4000f8e023f */
[----:B------:R-:W-:Y:S02]  /*4a80*/  ULOP3.LUT UR16, URZ, UR8, URZ, 0x33, !UPT ;  /* 0x000000083f107292 */ /* 0x000fe4000f8e333f */
[----:B------:R-:W-:Y:S01]  /*4a90*/  UIADD3 UR13, UR23, UR13, URZ ;  /* 0x0000000d170d7290 */ /* 0x000fe2000fffe03f */
[----:B0-----:R-:W-:Y:S01]  /*4aa0*/  VIADD R0, R0, 0x7f ;  /* 0x0000007f00007836 */ /* 0x001fe20000000000 */
[----:B------:R-:W-:-:S04]  /*4ab0*/  ULDC.64 UR24, c[0x0][0x198] ;  /* 0x0000660000187ab9 */ /* 0x000fc80000000a00 */
[----:B------:R-:W-:Y:S01]  /*4ac0*/  SHF.R.S32.HI R3, RZ, 0x1f, R0 ;  /* 0x0000001fff037819 */ /* 0x000fe20000011400 */
[----:B-1----:R-:W-:-:S03]  /*4ad0*/  IMAD.U32 R9, RZ, RZ, UR10 ;  /* 0x0000000aff097e24 */ /* 0x002fc6000f8e00ff */
[----:B------:R-:W-:Y:S01]  /*4ae0*/  LEA.HI R3, R3, R0, RZ, 0x7 ;  /* 0x0000000003037211 */ /* 0x000fe200078f38ff */
[----:B------:R-:W-:-:S03]  /*4af0*/  IMAD.MOV.U32 R0, RZ, RZ, 0x1 ;  /* 0x00000001ff007424 */ /* 0x000fc600078e00ff */
[----:B------:R-:W-:Y:S01]  /*4b00*/  SHF.R.S32.HI R10, RZ, 0x7, R3 ;  /* 0x00000007ff0a7819 */ /* 0x000fe20000011403 */
[----:B------:R-:W-:Y:S01]  /*4b10*/  IMAD.MOV.U32 R3, RZ, RZ, RZ ;  /* 0x000000ffff037224 */ /* 0x000fe200078e00ff */
[----:B------:R-:W-:-:S03]  /*4b20*/  LEA R12, R9, 0x180, 0xb ;  /* 0x00000180090c7811 */ /* 0x000fc600078e58ff */
[----:B------:R-:W-:-:S07]  /*4b30*/  VIADD R13, R10, 0x1 ;  /* 0x000000010a0d7836 */ /* 0x000fce0000000000 */
.L_x_120:
[----:B------:R-:W-:-:S03]  /*4b40*/  UMOV UR5, 0xffffffff ;  /* 0xffffffff00057882 */ /* 0x000fc60000000000 */
[----:B------:R-:W-:Y:S05]  /*4b50*/  BRA.DIV UR5, `(.L_x_110) ;  /* 0x0000001205607947 */ /* 0x000fea000b800000 */
[----:B------:R-:W-:-:S13]  /*4b60*/  ELECT P6, URZ, PT ;  /* 0x00000000003f782f */ /* 0x000fda00038c0000 */
.L_x_136:
[----:B------:R-:W0:Y:S01]  /*4b70*/  LDC R4, c[0x0][0x28c] ;  /* 0x0000a300ff047b82 */ /* 0x000e220000000800 */
[----:B------:R-:W-:Y:S01]  /*4b80*/  BSSY B1, `(.L_x_111) ;  /* 0x000003a000017945 */ /* 0x000fe20003800000 */
[----:B0-----:R-:W-:-:S13]  /*4b90*/  ISETP.LT.OR P6, PT, R4, 0x1, !P6 ;  /* 0x000000010400780c */ /* 0x001fda00077c1670 */
[----:B------:R-:W-:Y:S05]  /*4ba0*/  @P6 BRA `(.L_x_112) ;  /* 0x0000000000dc6947 */ /* 0x000fea0003800000 */
[----:B------:R-:W-:Y:S02]  /*4bb0*/  IMAD R20, R20, 0x8, R9 ;  /* 0x0000000814147824 */ /* 0x000fe400078e0209 */
[----:B------:R-:W-:Y:S02]  /*4bc0*/  IMAD.SHL.U32 R21, R7, 0x40, RZ ;  /* 0x0000004007157824 */ /* 0x000fe400078e00ff */
[----:B------:R-:W-:Y:S02]  /*4bd0*/  IMAD.MOV.U32 R24, RZ, RZ, RZ ;  /* 0x000000ffff187224 */ /* 0x000fe400078e00ff */
[----:B------:R-:W-:Y:S02]  /*4be0*/  IMAD.MOV.U32 R4, RZ, RZ, R13 ;  /* 0x000000ffff047224 */ /* 0x000fe400078e000d */
[----:B------:R-:W-:Y:S02]  /*4bf0*/  IMAD.MOV.U32 R5, RZ, RZ, R0 ;  /* 0x000000ffff057224 */ /* 0x000fe400078e0000 */
[----:B------:R-:W-:-:S02]  /*4c00*/  IMAD.MOV.U32 R7, RZ, RZ, R3 ;  /* 0x000000ffff077224 */ /* 0x000fc400078e0003 */
[----:B------:R-:W-:-:S07]  /*4c10*/  IMAD.SHL.U32 R20, R20, 0x10, RZ ;  /* 0x0000001014147824 */ /* 0x000fce00078e00ff */
.L_x_115:
[----:B------:R-:W0:Y:S01]  /*4c20*/  S2UR UR5, SR_CgaCtaId ;  /* 0x00000000000579c3 */ /* 0x000e220000008800 */
[----:B------:R-:W-:Y:S02]  /*4c30*/  MOV R14, 0x400 ;  /* 0x00000400000e7802 */ /* 0x000fe40000000f00 */
[----:B------:R-:W-:-:S13]  /*4c40*/  LOP3.LUT P1, RZ, R18, 0x7f, RZ, 0xc0, !PT ;  /* 0x0000007f12ff7812 */ /* 0x000fda000782c0ff */
[----:B------:R-:W1:Y:S01]  /*4c50*/  @!P1 LDC R15, c[0x0][0x500] ;  /* 0x00014000ff0f9b82 */ /* 0x000e620000000800 */
[----:B0-----:R-:W-:-:S05]  /*4c60*/  IMAD.U32 R9, RZ, RZ, UR5 ;  /* 0x00000005ff097e24 */ /* 0x001fca000f8e00ff */
[----:B------:R-:W-:Y:S02]  /*4c70*/  LEA R22, R9, R14, 0x18 ;  /* 0x0000000e09167211 */ /* 0x000fe400078ec0ff */
[----:B------:R-:W-:-:S03]  /*4c80*/  SHF.L.U32 R14, R5, 0x1f, RZ ;  /* 0x0000001f050e7819 */ /* 0x000fc600000006ff */
[----:B------:R-:W-:-:S04]  /*4c90*/  IMAD R23, R7, 0x8, R22 ;  /* 0x0000000807177824 */ /* 0x000fc800078e0216 */
[----:B------:R-:W0:Y:S02]  /*4ca0*/  SYNCS.PHASECHK.TRANS64.TRYWAIT P0, [R23+URZ+0x48], R14 ;  /* 0x0000480e170075a7 */ /* 0x000e24000800017f */
[----:B01----:R-:W-:Y:S05]  /*4cb0*/  @!P0 BRA `(.L_x_113) ;  /* 0x0000001000288947 */ /* 0x003fea0003800000 */
.L_x_137:
[----:B0-----:R-:W-:Y:S01]  /*4cc0*/  PRMT R14, R8, 0x9910, RZ ;  /* 0x00009910080e7816 */ /* 0x001fe200000000ff */
[----:B------:R0:W-:Y:S03]  /*4cd0*/  @!P1 SYNCS.ARRIVE.TRANS64 RZ, [R23+URZ], R15 ;  /* 0x0000000f17ff99a7 */ /* 0x0001e6000800003f */
[----:B------:R-:W-:-:S13]  /*4ce0*/  ISETP.NE.AND P0, PT, R14, 0x2, PT ;  /* 0x000000020e00780c */ /* 0x000fda0003f05270 */
[----:B0-----:R-:W-:Y:S05]  /*4cf0*/  @P0 BRA `(.L_x_114) ;  /* 0x0000000000040947 */ /* 0x001fea0003800000 */
[----:B------:R-:W-:Y:S01]  /*4d00*/  BPT.TRAP 0x1 ;  /* 0x000000040000795c */ /* 0x000fe20000300000 */
.L_x_114:
[C---:B------:R-:W-:Y:S01]  /*4d10*/  IMAD R14, R7.reuse, 0x4000, R12 ;  /* 0x00004000070e7824 */ /* 0x040fe200078e020c */
[----:B------:R-:W-:Y:S01]  /*4d20*/  R2UR UR8, R22 ;  /* 0x00000000160872ca */ /* 0x000fe200000e0000 */
[----:B------:R-:W-:Y:S01]  /*4d30*/  IMAD R22, R7, 0x2000, R22 ;  /* 0x0000200007167824 */ /* 0x000fe200078e0216 */
[----:B------:R-:W-:Y:S01]  /*4d40*/  R2UR UR18, R20 ;  /* 0x00000000141272ca */ /* 0x000fe200000e0000 */
[----:B------:R-:W-:Y:S01]  /*4d50*/  VIADD R4, R4, 0xffffffff ;  /* 0xffffffff04047836 */ /* 0x000fe20000000000 */
[----:B------:R-:W-:Y:S01]  /*4d60*/  R2UR UR5, R14 ;  /* 0x000000000e0572ca */ /* 0x000fe200000e0000 */
[----:B------:R-:W-:Y:S01]  /*4d70*/  UIADD3 UR6, UP0, UR24, 0xf0, URZ ;  /* 0x000000f018067890 */ /* 0x000fe2000ff1e03f */
[----:B------:R-:W-:Y:S01]  /*4d80*/  R2UR UR11, R22 ;  /* 0x00000000160b72ca */ /* 0x000fe200000e0000 */
[----:B------:R-:W-:Y:S01]  /*4d90*/  UIADD3 UR26, UP1, UR24, 0x1f0, URZ ;  /* 0x000001f0181a7890 */ /* 0x000fe2000ff3e03f */
[----:B------:R-:W-:Y:S01]  /*4da0*/  R2UR UR9, R23 ;  /* 0x00000000170972ca */ /* 0x000fe200000e0000 */
[----:B------:R-:W-:Y:S01]  /*4db0*/  UIADD3.X UR7, URZ, UR25, URZ, UP0, !UPT ;  /* 0x000000193f077290 */ /* 0x000fe200087fe43f */
[----:B------:R-:W-:Y:S01]  /*4dc0*/  R2UR UR10, R24 ;  /* 0x00000000180a72ca */ /* 0x000fe200000e0000 */
[----:B------:R-:W-:Y:S01]  /*4dd0*/  VIADD R7, R7, 0x1 ;  /* 0x0000000107077836 */ /* 0x000fe20000000000 */
[----:B------:R-:W-:Y:S01]  /*4de0*/  R2UR UR12, R6 ;  /* 0x00000000060c72ca */ /* 0x000fe200000e0000 */
[----:B------:R-:W-:Y:S01]  /*4df0*/  UIADD3.X UR27, URZ, UR25, URZ, UP1, !UPT ;  /* 0x000000193f1b7290 */ /* 0x000fe20008ffe43f */
[----:B------:R-:W-:Y:S01]  /*4e00*/  R2UR UR19, R21 ;  /* 0x00000000151372ca */ /* 0x000fe200000e0000 */
[----:B------:R-:W-:Y:S01]  /*4e10*/  UMOV UR20, 0xff0000 ;  /* 0x00ff000000147882 */ /* 0x000fe20000000000 */
[----:B------:R-:W-:Y:S01]  /*4e20*/  ISETP.GT.AND P1, PT, R4, 0x1, PT ;  /* 0x000000010400780c */ /* 0x000fe20003f24270 */
[----:B------:R-:W-:Y:S01]  /*4e30*/  UIADD3 UR8, UR8, UR5, URZ ;  /* 0x0000000508087290 */ /* 0x000fe2000fffe03f */
[----:B------:R-:W-:Y:S01]  /*4e40*/  ISETP.NE.AND P0, PT, R7, 0x9, PT ;  /* 0x000000090700780c */ /* 0x000fe20003f05270 */
[----:B------:R-:W-:Y:S01]  /*4e50*/  UIADD3 UR5, UR11, 0x24180, URZ ;  /* 0x000241800b057890 */ /* 0x000fe2000fffe03f */
[----:B------:R-:W-:Y:S01]  /*4e60*/  VIADD R24, R24, 0x80 ;  /* 0x0000008018187836 */ /* 0x000fe20000000000 */
[----:B------:R-:W-:Y:S01]  /*4e70*/  UMOV UR14, 0x0 ;  /* 0x00000000000e7882 */ /* 0x000fe20000000000 */
[----:B------:R-:W-:Y:S01]  /*4e80*/  UMOV UR15, 0x10000000 ;  /* 0x10000000000f7882 */ /* 0x000fe20000000000 */
[----:B------:R-:W-:Y:S01]  /*4e90*/  UMOV UR11, UR18 ;  /* 0x00000012000b7c82 */ /* 0x000fe20008000000 */
[----:B------:R-:W-:-:S02]  /*4ea0*/  SEL R14, RZ, 0x1, P0 ;  /* 0x00000001ff0e7807 */ /* 0x000fc40000000000 */
[----:B------:R0:W-:Y:S01]  /*4eb0*/  UTMALDG.3D.MULTICAST [UR8], [UR6], UR20, desc[UR14] ;  /* 0x00000e08060073b4 */ /* 0x0001e20008011814 */
[----:B------:R-:W-:Y:S02]  /*4ec0*/  SEL R7, R7, RZ, P0 ;  /* 0x000000ff07077207 */ /* 0x000fe40000000000 */
[----:B------:R-:W-:Y:S01]  /*4ed0*/  LOP3.LUT R5, R5, R14, RZ, 0x3c, !PT ;  /* 0x0000000e05057212 */ /* 0x000fe200078e3cff */
[----:B0-----:R-:W-:Y:S01]  /*4ee0*/  UMOV UR8, UR5 ;  /* 0x0000000500087c82 */ /* 0x001fe20008000000 */
[----:B------:R-:W-:Y:S02]  /*4ef0*/  UMOV UR11, UR19 ;  /* 0x00000013000b7c82 */ /* 0x000fe40008000000 */
[----:B------:R0:W-:Y:S02]  /*4f00*/  UTMALDG.3D [UR8], [UR26], desc[UR14] ;  /* 0x00000e081a0075b4 */ /* 0x0001e40008011000 */
[----:B0-----:R-:W-:Y:S05]  /*4f10*/  @P1 BRA `(.L_x_115) ;  /* 0xfffffffc00401947 */ /* 0x001fea000383ffff */
.L_x_112:
[----:B------:R-:W-:Y:S05]  /*4f20*/  BSYNC B1 ;  /* 0x0000000000017941 */ /* 0x000fea0003800000 */
.L_x_111:
[----:B------:R-:W-:Y:S01]  /*4f30*/  LOP3.LUT P1, RZ, R11, 0xff, RZ, 0xc0, !PT ;  /* 0x000000ff0bff7812 */ /* 0x000fe2000782c0ff */
[C---:B------:R-:W-:Y:S01]  /*4f40*/  IMAD.IADD R6, R10.reuse, 0x1, R3 ;  /* 0x000000010a067824 */ /* 0x040fe200078e0203 */
[----:B------:R-:W-:Y:S01]  /*4f50*/  ULDC.64 UR6, c[0x0][0x650] ;  /* 0x0001940000067ab9 */ /* 0x000fe20000000a00 */
[----:B------:R-:W-:Y:S01]  /*4f60*/  ISETP.GE.U32.AND P2, PT, R10, 0x9, PT ;  /* 0x000000090a00780c */ /* 0x000fe20003f46070 */
[----:B------:R-:W-:Y:S01]  /*4f70*/  BSSY B1, `(.L_x_116) ;  /* 0x000006c000017945 */ /* 0x000fe20003800000 */
[----:B------:R-:W-:Y:S01]  /*4f80*/  IMAD.MOV.U32 R20, RZ, RZ, -0x1 ;  /* 0xffffffffff147424 */ /* 0x000fe200078e00ff */
[----:B------:R-:W-:Y:S01]  /*4f90*/  ISETP.GT.U32.AND P0, PT, R6, 0x8, PT ;  /* 0x000000080600780c */ /* 0x000fe20003f04070 */
[----:B------:R-:W-:Y:S01]  /*4fa0*/  IMAD.MOV.U32 R7, RZ, RZ, -0x1 ;  /* 0xffffffffff077424 */ /* 0x000fe200078e00ff */
[----:B------:R-:W-:Y:S02]  /*4fb0*/  PRMT R11, RZ, 0x7610, R11 ;  /* 0x00007610ff0b7816 */ /* 0x000fe4000000000b */
[----:B------:R-:W-:-:S03]  /*4fc0*/  ISETP.LT.U32.AND P0, PT, R10, 0x9, P0 ;  /* 0x000000090a00780c */ /* 0x000fc60000701070 */
[----:B------:R-:W0:Y:S01]  /*4fd0*/  @P1 S2R R9, SR_CgaCtaId ;  /* 0x0000000000091919 */ /* 0x000e220000008800 */
[----:B------:R-:W-:-:S04]  /*4fe0*/  @P1 MOV R4, 0x400 ;  /* 0x0000040000041802 */ /* 0x000fc80000000f00 */
[----:B0-----:R-:W-:Y:S01]  /*4ff0*/  @P1 LEA R3, R9, R4, 0x18 ;  /* 0x0000000409031211 */ /* 0x001fe200078ec0ff */
[----:B------:R-:W-:-:S03]  /*5000*/  IMAD.WIDE.U32 R4, R6, 0x38e38e39, RZ ;  /* 0x38e38e3906047825 */ /* 0x000fc600078e00ff */
[----:B------:R0:W-:Y:S01]  /*5010*/  @P1 SYNCS.ARRIVE.TRANS64.A1T0 RZ, [R3+URZ+0xa8], RZ ;  /* 0x0000a8ff03ff19a7 */ /* 0x0001e2000810003f */
[----:B------:R-:W-:Y:S02]  /*5020*/  IADD3 R16, P1, R16, UR22, RZ ;  /* 0x0000001610107c10 */ /* 0x000fe4000ff3e0ff */
[----:B------:R-:W-:Y:S02]  /*5030*/  SHF.R.U32.HI R5, RZ, 0x1, R5 ;  /* 0x00000001ff057819 */ /* 0x000fe40000011605 */
[----:B------:R-:W-:Y:S02]  /*5040*/  IADD3.X R17, R17, UR13, RZ, P1, !PT ;  /* 0x0000000d11117c10 */ /* 0x000fe40008ffe4ff */
[----:B------:R-:W-:Y:S02]  /*5050*/  PRMT R4, RZ, 0x7610, R4 ;  /* 0x00007610ff047816 */ /* 0x000fe40000000004 */
[----:B0-----:R-:W-:Y:S02]  /*5060*/  SEL R3, RZ, 0x1, !P0 ;  /* 0x00000001ff037807 */ /* 0x001fe40004000000 */
[----:B------:R-:W-:-:S02]  /*5070*/  ISETP.GE.U32.AND P0, PT, R16, UR6, PT ;  /* 0x0000000610007c0c */ /* 0x000fc4000bf06070 */
[----:B------:R-:W-:Y:S01]  /*5080*/  LOP3.LUT R0, R0, R3, RZ, 0x3c, !PT ;  /* 0x0000000300007212 */ /* 0x000fe200078e3cff */
[----:B------:R-:W-:Y:S01]  /*5090*/  IMAD R3, R5, -0x9, R6 ;  /* 0xfffffff705037824 */ /* 0x000fe200078e0206 */
[----:B------:R-:W-:Y:S01]  /*50a0*/  ISETP.GE.U32.AND.EX P0, PT, R17, UR7, PT, P0 ;  /* 0x0000000711007c0c */ /* 0x000fe2000bf06100 */
[----:B------:R-:W-:Y:S01]  /*50b0*/  IMAD.MOV.U32 R6, RZ, RZ, -0x1 ;  /* 0xffffffffff067424 */ /* 0x000fe200078e00ff */
[----:B------:R-:W-:-:S11]  /*50c0*/  @P2 LOP3.LUT R0, R0, 0x1, R5, 0x78, !PT ;  /* 0x0000000100002812 */ /* 0x000fd600078e7805 */
[----:B------:R-:W-:Y:S05]  /*50d0*/  @P0 BRA `(.L_x_117) ;  /* 0x0000000400540947 */ /* 0x000fea0003800000 */
[----:B------:R-:W0:Y:S01]  /*50e0*/  S2R R15, SR_CTAID.X ;  /* 0x00000000000f7919 */ /* 0x000e220000002500 */
[----:B------:R-:W-:Y:S01]  /*50f0*/  ULDC.64 UR6, c[0x0][0x628] ;  /* 0x00018a0000067ab9 */ /* 0x000fe20000000a00 */
[----:B------:R-:W-:Y:S01]  /*5100*/  ULDC UR8, c[0x0][0x630] ;  /* 0x00018c0000087ab9 */ /* 0x000fe20000000800 */
[----:B------:R-:W-:Y:S01]  /*5110*/  ISETP.NE.U32.AND P0, PT, RZ, UR6, PT ;  /* 0x00000006ff007c0c */ /* 0x000fe2000bf05070 */
[----:B------:R-:W1:Y:S01]  /*5120*/  S2R R20, SR_CTAID.Y ;  /* 0x0000000000147919 */ /* 0x000e620000002600 */
[----:B------:R-:W-:Y:S01]  /*5130*/  ULDC UR9, c[0x0][0x150] ;  /* 0x0000540000097ab9 */ /* 0x000fe20000000800 */
[----:B------:R-:W-:Y:S01]  /*5140*/  IMAD.MOV.U32 R4, RZ, RZ, R16 ;  /* 0x000000ffff047224 */ /* 0x000fe200078e0010 */
[----:B------:R-:W-:Y:S01]  /*5150*/  ISETP.NE.AND.EX P0, PT, RZ, UR7, PT, P0 ;  /* 0x00000007ff007c0c */ /* 0x000fe2000bf05300 */
[----:B------:R-:W-:Y:S01]  /*5160*/  IMAD.MOV.U32 R5, RZ, RZ, R17 ;  /* 0x000000ffff057224 */ /* 0x000fe200078e0011 */
[----:B0-----:R-:W-:-:S11]  /*5170*/  I2FP.F32.U32 R22, R15 ;  /* 0x0000000f00167245 */ /* 0x001fd60000201000 */
[----:B------:R-:W-:Y:S05]  /*5180*/  @!P0 BRA `(.L_x_118) ;  /* 0x0000000000288947 */ /* 0x000fea0003800000 */
[----:B------:R-:W-:Y:S02]  /*5190*/  ULDC UR5, c[0x0][0x634] ;  /* 0x00018d0000057ab9 */ /* 0x000fe40000000800 */
[----:B------:R-:W-:-:S05]  /*51a0*/  IADD3 R5, P0, R16, UR5, RZ ;  /* 0x0000000510057c10 */ /* 0x000fca000ff1e0ff */
[----:B------:R-:W-:-:S04]  /*51b0*/  IMAD.X R21, RZ, RZ, R17, P0 ;  /* 0x000000ffff157224 */ /* 0x000fc800000e0611 */
[----:B------:R-:W-:-:S04]  /*51c0*/  IMAD.WIDE.U32 R6, R21, UR6, RZ ;  /* 0x0000000615067c25 */ /* 0x000fc8000f8e00ff */
[----:B------:R-:W-:-:S04]  /*51d0*/  IMAD.WIDE.U32 R6, P0, R5, UR7, R6 ;  /* 0x0000000705067c25 */ /* 0x000fc8000f800006 */
[----:B------:R-:W-:-:S04]  /*51e0*/  IMAD.WIDE.U32 R4, R5, UR6, RZ ;  /* 0x0000000605047c25 */ /* 0x000fc8000f8e00ff */
[----:B------:R-:W-:Y:S01]  /*51f0*/  IMAD.MOV.U32 R4, RZ, RZ, R7 ;  /* 0x000000ffff047224 */ /* 0x000fe200078e0007 */
[----:B------:R-:W-:Y:S01]  /*5200*/  IADD3 RZ, P1, R5, R6, RZ ;  /* 0x0000000605ff7210 */ /* 0x000fe20007f3e0ff */
[----:B------:R-:W-:-:S04]  /*5210*/  IMAD.X R5, RZ, RZ, RZ, P0 ;  /* 0x000000ffff057224 */ /* 0x000fc800000e06ff */
[----:B------:R-:W-:-:S08]  /*5220*/  IMAD.WIDE.U32.X R4, R21, UR7, R4, P1 ;  /* 0x0000000715047c25 */ /* 0x000fd000088e0404 */
.L_x_118:
[--C-:B------:R-:W-:Y:S01]  /*5230*/  SHF.R.U64 R14, R4, UR8, R5.reuse ;  /* 0x00000008040e7c19 */ /* 0x100fe20008001205 */
[----:B------:R-:W-:Y:S01]  /*5240*/  FMUL R22, R22, UR9 ;  /* 0x0000000916167c20 */ /* 0x000fe20008400000 */
[----:B------:R-:W-:Y:S01]  /*5250*/  SHF.R.U32.HI R4, RZ, UR8, R5 ;  /* 0x00000008ff047c19 */ /* 0x000fe20008011605 */
[----:B------:R-:W0:Y:S01]  /*5260*/  LDC R6, c[0x0][0x144] ;  /* 0x00005100ff067b82 */ /* 0x000e220000000800 */
[----:B------:R-:W-:Y:S01]  /*5270*/  IADD3 R5, P0, RZ, -R14, RZ ;  /* 0x8000000eff057210 */ /* 0x000fe20007f1e0ff */
[----:B------:R-:W-:Y:S01]  /*5280*/  ULDC UR5, c[0x0][0x154] ;  /* 0x0000550000057ab9 */ /* 0x000fe20000000800 */
[----:B-1----:R-:W-:Y:S01]  /*5290*/  I2FP.F32.U32 R7, R20 ;  /* 0x0000001400077245 */ /* 0x002fe20000201000 */
[----:B------:R-:W1:Y:S01]  /*52a0*/  F2I.U32.TRUNC.NTZ R22, R22 ;  /* 0x0000001600167305 */ /* 0x000e62000020f000 */
[----:B------:R-:W-:Y:S01]  /*52b0*/  ULDC.64 UR6, c[0x0][0x620] ;  /* 0x0001880000067ab9 */ /* 0x000fe20000000a00 */
[----:B------:R-:W-:Y:S01]  /*52c0*/  IMAD.X R4, RZ, RZ, ~R4, P0 ;  /* 0x000000ffff047224 */ /* 0x000fe200000e0e04 */
[----:B------:R-:W-:Y:S01]  /*52d0*/  ISETP.NE.AND P2, PT, R2, 0x1, PT ;  /* 0x000000010200780c */ /* 0x000fe20003f45270 */
[----:B------:R-:W-:Y:S01]  /*52e0*/  FMUL R23, R7, UR5 ;  /* 0x0000000507177c20 */ /* 0x000fe20008400000 */
[----:B------:R-:W2:Y:S01]  /*52f0*/  LDC R25, c[0x0][0x148] ;  /* 0x00005200ff197b82 */ /* 0x000ea20000000800 */
[----:B------:R-:W-:Y:S01]  /*5300*/  IMAD R4, R4, UR6, RZ ;  /* 0x0000000604047c24 */ /* 0x000fe2000f8e02ff */
[----:B------:R-:W-:-:S03]  /*5310*/  ULDC UR5, c[0x0][0x618] ;  /* 0x0001860000057ab9 */ /* 0x000fc60000000800 */
[----:B------:R-:W3:Y:S01]  /*5320*/  F2I.U32.TRUNC.NTZ R23, R23 ;  /* 0x0000001700177305 */ /* 0x000ee2000020f000 */
[C---:B------:R-:W-:Y:S02]  /*5330*/  IMAD R7, R5.reuse, UR7, R4 ;  /* 0x0000000705077c24 */ /* 0x040fe4000f8e0204 */
[----:B------:R-:W-:Y:S01]  /*5340*/  IMAD.WIDE.U32 R4, R5, UR6, R16 ;  /* 0x0000000605047c25 */ /* 0x000fe2000f8e0010 */
[----:B------:R-:W-:Y:S02]  /*5350*/  ULDC.64 UR6, c[0x0][0x640] ;  /* 0x0001900000067ab9 */ /* 0x000fe40000000a00 */
[----:B------:R-:W-:Y:S01]  /*5360*/  ISETP.NE.U32.AND P0, PT, RZ, UR6, PT ;  /* 0x00000006ff007c0c */ /* 0x000fe2000bf05070 */
[----:B------:R-:W-:Y:S02]  /*5370*/  IMAD.IADD R5, R5, 0x1, R7 ;  /* 0x0000000105057824 */ /* 0x000fe400078e0207 */
[----:B-1----:R-:W-:Y:S01]  /*5380*/  IMAD.MOV R22, RZ, RZ, -R22 ;  /* 0x000000ffff167224 */ /* 0x002fe200078e0a16 */
[----:B------:R-:W-:-:S02]  /*5390*/  ISETP.NE.AND.EX P0, PT, RZ, UR7, PT, P0 ;  /* 0x00000007ff007c0c */ /* 0x000fc4000bf05300 */
[----:B------:R-:W-:Y:S01]  /*53a0*/  SHF.R.U64 R21, R4, UR5, R5 ;  /* 0x0000000504157c19 */ /* 0x000fe20008001205 */
[----:B0-----:R-:W-:Y:S01]  /*53b0*/  IMAD R15, R6, R22, R15 ;  /* 0x00000016060f7224 */ /* 0x001fe200078e020f */
[----:B------:R-:W-:Y:S01]  /*53c0*/  SHF.R.U32.HI R4, RZ, UR5, R5 ;  /* 0x00000005ff047c19 */ /* 0x000fe20008011605 */
[----:B------:R-:W-:Y:S01]  /*53d0*/  ULDC UR5, c[0x0][0x608] ;  /* 0x0001820000057ab9 */ /* 0x000fe20000000800 */
[----:B---3--:R-:W-:Y:S02]  /*53e0*/  IMAD.MOV R6, RZ, RZ, -R23 ;  /* 0x000000ffff067224 */ /* 0x008fe400078e0a17 */
[--C-:B------:R-:W-:Y:S02]  /*53f0*/  SHF.R.U64 R22, R21, UR5, R4.reuse ;  /* 0x0000000515167c19 */ /* 0x100fe40008001204 */
[----:B------:R-:W-:Y:S01]  /*5400*/  SHF.R.U32.HI R5, RZ, UR5, R4 ;  /* 0x00000005ff057c19 */ /* 0x000fe20008011604 */
[----:B------:R-:W-:Y:S01]  /*5410*/  ULDC UR5, c[0x0][0x658] ;  /* 0x0001960000057ab9 */ /* 0x000fe20000000800 */
[----:B--2---:R-:W-:-:S02]  /*5420*/  @P2 IMAD R15, R25, R6, R20 ;  /* 0x00000006190f2224 */ /* 0x004fc400078e0214 */
[--C-:B------:R-:W-:Y:S02]  /*5430*/  SHF.R.U64 R20, R22, UR5, R5.reuse ;  /* 0x0000000516147c19 */ /* 0x100fe40008001205 */
[----:B------:R-:W-:-:S03]  /*5440*/  SHF.R.U32.HI R23, RZ, UR5, R5 ;  /* 0x00000005ff177c19 */ /* 0x000fc60008011605 */
[----:B------:R-:W-:Y:S02]  /*5450*/  IMAD.MOV.U32 R6, RZ, RZ, R20 ;  /* 0x000000ffff067224 */ /* 0x000fe400078e0014 */
[----:B------:R-:W-:Y:S01]  /*5460*/  IMAD.MOV.U32 R5, RZ, RZ, R23 ;  /* 0x000000ffff057224 */ /* 0x000fe200078e0017 */
[----:B------:R-:W-:Y:S06]  /*5470*/  @!P0 BRA `(.L_x_119) ;  /* 0x00000000002c8947 */ /* 0x000fec0003800000 */
        /* <DEDUP_REMOVED lines=9> */
[----:B------:R-:W-:-:S04]  /*5510*/  IMAD.WIDE.U32.X R4, R23, UR7, R4, P1 ;  /* 0x0000000717047c25 */ /* 0x000fc800088e0404 */
[----:B------:R-:W-:-:S07]  /*5520*/  IMAD.MOV.U32 R6, RZ, RZ, R4 ;  /* 0x000000ffff067224 */ /* 0x000fce00078e0004 */
.L_x_119:
[----:B------:R-:W-:Y:S01]  /*5530*/  ULDC UR5, c[0x0][0x648] ;  /* 0x0001920000057ab9 */ /* 0x000fe20000000800 */
[----:B------:R-:W-:Y:S01]  /*5540*/  LOP3.LUT R4, R22, UR16, RZ, 0xc0, !PT ;  /* 0x0000001016047c12 */ /* 0x000fe2000f8ec0ff */
[----:B------:R-:W-:Y:S01]  /*5550*/  ULDC UR6, c[0x0][0x610] ;  /* 0x0001840000067ab9 */ /* 0x000fe20000000800 */
[----:B------:R-:W-:Y:S01]  /*5560*/  SHF.R.U64 R5, R6, UR5, R5 ;  /* 0x0000000506057c19 */ /* 0x000fe20008001205 */
[----:B------:R-:W-:Y:S01]  /*5570*/  ULDC UR5, c[0x0][0x638] ;  /* 0x00018e0000057ab9 */ /* 0x000fe20000000800 */
[----:B------:R-:W-:Y:S01]  /*5580*/  LOP3.LUT R21, R21, UR4, RZ, 0xc0, !PT ;  /* 0x0000000415157c12 */ /* 0x000fe2000f8ec0ff */
[----:B------:R-:W-:Y:S02]  /*5590*/  IMAD.MOV.U32 R6, RZ, RZ, R14 ;  /* 0x000000ffff067224 */ /* 0x000fe400078e000e */
[----:B------:R-:W-:Y:S02]  /*55a0*/  IMAD.MOV R7, RZ, RZ, -R5 ;  /* 0x000000ffff077224 */ /* 0x000fe400078e0a05 */
[----:B------:R-:W-:-:S02]  /*55b0*/  IMAD R4, R5, UR17, R4 ;  /* 0x0000001105047c24 */ /* 0x000fc4000f8e0204 */
[----:B------:R-:W-:Y:S01]  /*55c0*/  IMAD R20, R7, UR5, R20 ;  /* 0x0000000507147c24 */ /* 0x000fe2000f8e0214 */
[----:B------:R-:W-:Y:S01]  /*55d0*/  ULDC UR5, c[0x0][0x600] ;  /* 0x0001800000057ab9 */ /* 0x000fe20000000800 */
[----:B------:R-:W-:Y:S02]  /*55e0*/  IMAD R15, R4, UR6, R15 ;  /* 0x00000006040f7c24 */ /* 0x000fe4000f8e020f */
[----:B------:R-:W-:Y:S02]  /*55f0*/  IMAD R20, R20, UR5, R21 ;  /* 0x0000000514147c24 */ /* 0x000fe4000f8e0215 */
[----:B------:R-:W-:-:S03]  /*5600*/  IMAD.MOV.U32 R4, RZ, RZ, 0x1 ;  /* 0x00000001ff047424 */ /* 0x000fc600078e00ff */
[----:B------:R-:W-:Y:S02]  /*5610*/  SEL R7, R20, R15, !P2 ;  /* 0x0000000f14077207 */ /* 0x000fe40005000000 */
[----:B------:R-:W-:-:S07]  /*5620*/  SEL R20, R15, R20, !P2 ;  /* 0x000000140f147207 */ /* 0x000fce0005000000 */
.L_x_117:
[----:B------:R-:W-:Y:S05]  /*5630*/  BSYNC B1 ;  /* 0x0000000000017941 */ /* 0x000fea0003800000 */
.L_x_116:
[----:B------:R-:W-:-:S13]  /*5640*/  LOP3.LUT P0, RZ, R4, 0xff, RZ, 0xc0, !PT ;  /* 0x000000ff04ff7812 */ /* 0x000fda000780c0ff */
[----:B------:R-:W-:Y:S05]  /*5650*/  @P0 BRA `(.L_x_120) ;  /* 0xfffffff400380947 */ /* 0x000fea000383ffff */
[----:B------:R-:W-:Y:S05]  /*5660*/  BSYNC B0 ;  /* 0x0000000000007941 */ /* 0x000fea0003800000 */
.L_x_109:
[----:B------:R-:W-:-:S03]  /*5670*/  UMOV UR5, 0xffffffff ;  /* 0xffffffff00057882 */ /* 0x000fc60000000000 */
[----:B------:R-:W-:Y:S05]  /*5680*/  BRA.DIV UR5, `(.L_x_121) ;  /* 0x0000000605c87947 */ /* 0x000fea000b800000 */
[----:B------:R-:W-:-:S13]  /*5690*/  ELECT P6, URZ, PT ;  /* 0x00000000003f782f */ /* 0x000fda00038c0000 */
.L_x_140:
[----:B------:R-:W-:Y:S04]  /*56a0*/  BSSY B0, `(.L_x_122) ;  /* 0x0000058000007945 */ /* 0x000fe80003800000 */
[----:B------:R-:W-:Y:S05]  /*56b0*/  @!P6 BRA `(.L_x_123) ;  /* 0x000000040058e947 */ /* 0x000fea0003800000 */
[----:B------:R-:W-:-:S04]  /*56c0*/  LOP3.LUT R19, R19, 0x2, RZ, 0xfc, !PT ;  /* 0x0000000213137812 */ /* 0x000fc800078efcff */
[----:B------:R-:W-:-:S13]  /*56d0*/  ISETP.NE.AND P0, PT, R19, 0x3, PT ;  /* 0x000000031300780c */ /* 0x000fda0003f05270 */
[----:B------:R-:W-:Y:S05]  /*56e0*/  @!P0 BRA `(.L_x_124) ;  /* 0x0000000000048947 */ /* 0x000fea0003800000 */
[----:B------:R-:W-:Y:S01]  /*56f0*/  BPT.TRAP 0x1 ;  /* 0x000000040000795c */ /* 0x000fe20000300000 */
.L_x_124:
[----:B------:R-:W0:Y:S01]  /*5700*/  S2R R5, SR_CgaCtaId ;  /* 0x0000000000057919 */ /* 0x000e220000008800 */
[----:B------:R-:W-:Y:S02]  /*5710*/  MOV R2, 0x400 ;  /* 0x0000040000027802 */ /* 0x000fe40000000f00 */
[----:B------:R-:W-:Y:S02]  /*5720*/  SHF.L.U32 R4, R0, 0x1f, RZ ;  /* 0x0000001f00047819 */ /* 0x000fe400000006ff */
[----:B0-----:R-:W-:-:S05]  /*5730*/  LEA R2, R5, R2, 0x18 ;  /* 0x0000000205027211 */ /* 0x001fca00078ec0ff */
[----:B------:R-:W-:-:S04]  /*5740*/  VIADD R2, R2, 0x48 ;  /* 0x0000004802027836 */ /* 0x000fc80000000000 */
[C---:B------:R-:W-:Y:S02]  /*5750*/  IMAD R7, R3.reuse, 0x8, R2 ;  /* 0x0000000803077824 */ /* 0x040fe400078e0202 */
[----:B------:R-:W-:Y:S02]  /*5760*/  VIADD R3, R3, 0x1 ;  /* 0x0000000103037836 */ /* 0x000fe40000000000 */
[----:B------:R-:W0:Y:S03]  /*5770*/  SYNCS.PHASECHK.TRANS64.TRYWAIT P0, [R7+URZ], R4 ;  /* 0x00000004070075a7 */ /* 0x000e26000800017f */
[----:B------:R-:W-:-:S04]  /*5780*/  ISETP.NE.AND P1, PT, R3, 0x9, PT ;  /* 0x000000090300780c */ /* 0x000fc80003f25270 */
[----:B------:R-:W-:Y:S02]  /*5790*/  SEL R5, RZ, 0x1, P1 ;  /* 0x00000001ff057807 */ /* 0x000fe40000800000 */
[----:B------:R-:W-:Y:S02]  /*57a0*/  SEL R3, R3, RZ, P1 ;  /* 0x000000ff03037207 */ /* 0x000fe40000800000 */
[----:B------:R-:W-:-:S03]  /*57b0*/  LOP3.LUT R6, R0, R5, RZ, 0x3c, !PT ;  /* 0x0000000500067212 */ /* 0x000fc600078e3cff */
[----:B------:R-:W-:Y:S01]  /*57c0*/  IMAD R8, R3, 0x8, R2 ;  /* 0x0000000803087824 */ /* 0x000fe200078e0202 */
[----:B------:R-:W-:Y:S01]  /*57d0*/  SHF.L.U32 R5, R6, 0x1f, RZ ;  /* 0x0000001f06057819 */ /* 0x000fe200000006ff */
[----:B0-----:R-:W-:Y:S06]  /*57e0*/  @!P0 BRA `(.L_x_125) ;  /* 0x0000000400908947 */ /* 0x001fec0003800000 */
.L_x_141:
[----:B------:R-:W1:Y:S01]  /*57f0*/  SYNCS.PHASECHK.TRANS64.TRYWAIT P0, [R8+URZ], R5 ;  /* 0x00000005080075a7 */ /* 0x000e62000800017f */
[----:B------:R-:W-:-:S05]  /*5800*/  VIADD R0, R3, 0x1 ;  /* 0x0000000103007836 */ /* 0x000fca0000000000 */
[----:B------:R-:W-:-:S04]  /*5810*/  ISETP.NE.AND P1, PT, R0, 0x9, PT ;  /* 0x000000090000780c */ /* 0x000fc80003f25270 */
[----:B------:R-:W-:Y:S02]  /*5820*/  SEL R3, RZ, 0x1, P1 ;  /* 0x00000001ff037807 */ /* 0x000fe40000800000 */
[----:B0-----:R-:W-:Y:S02]  /*5830*/  SEL R7, R0, RZ, P1 ;  /* 0x000000ff00077207 */ /* 0x001fe40000800000 */
[----:B------:R-:W-:-:S03]  /*5840*/  LOP3.LUT R6, R6, R3, RZ, 0x3c, !PT ;  /* 0x0000000306067212 */ /* 0x000fc600078e3cff */
[----:B------:R-:W-:Y:S01]  /*5850*/  IMAD R9, R7, 0x8, R2 ;  /* 0x0000000807097824 */ /* 0x000fe200078e0202 */
[----:B------:R-:W-:Y:S01]  /*5860*/  SHF.L.U32 R4, R6, 0x1f, RZ ;  /* 0x0000001f06047819 */ /* 0x000fe200000006ff */
[----:B-1----:R-:W-:Y:S06]  /*5870*/  @!P0 BRA `(.L_x_126) ;  /* 0x0000000400808947 */ /* 0x002fec0003800000 */
.L_x_142:
[----:B------:R-:W1:Y:S01]  /*5880*/  SYNCS.PHASECHK.TRANS64.TRYWAIT P0, [R9+URZ], R4 ;  /* 0x00000004090075a7 */ /* 0x000e62000800017f */
[----:B------:R-:W-:-:S05]  /*5890*/  VIADD R0, R7, 0x1 ;  /* 0x0000000107007836 */ /* 0x000fca0000000000 */
[----:B------:R-:W-:-:S04]  /*58a0*/  ISETP.NE.AND P1, PT, R0, 0x9, PT ;  /* 0x000000090000780c */ /* 0x000fc80003f25270 */
[----:B------:R-:W-:Y:S02]  /*58b0*/  SEL R3, RZ, 0x1, P1 ;  /* 0x00000001ff037807 */ /* 0x000fe40000800000 */
[----:B------:R-:W-:Y:S02]  /*58c0*/  SEL R7, R0, RZ, P1 ;  /* 0x000000ff00077207 */ /* 0x000fe40000800000 */
[----:B------:R-:W-:-:S03]  /*58d0*/  LOP3.LUT R6, R6, R3, RZ, 0x3c, !PT ;  /* 0x0000000306067212 */ /* 0x000fc600078e3cff */
[----:B0-----:R-:W-:Y:S01]  /*58e0*/  IMAD R8, R7, 0x8, R2 ;  /* 0x0000000807087824 */ /* 0x001fe200078e0202 */
[----:B------:R-:W-:Y:S01]  /*58f0*/  SHF.L.U32 R5, R6, 0x1f, RZ ;  /* 0x0000001f06057819 */ /* 0x000fe200000006ff */
[----:B-1----:R-:W-:Y:S06]  /*5900*/  @!P0 BRA `(.L_x_127) ;  /* 0x0000000400708947 */ /* 0x002fec0003800000 */
.L_x_143:
        /* <DEDUP_REMOVED lines=9> */
.L_x_144:
        /* <DEDUP_REMOVED lines=9> */
.L_x_145:
        /* <DEDUP_REMOVED lines=9> */
.L_x_146:
[----:B------:R-:W1:Y:S01]  /*5ac0*/  SYNCS.PHASECHK.TRANS64.TRYWAIT P0, [R9+URZ], R4 ;  /* 0x00000004090075a7 */ /* 0x000e62000800017f */
[----:B------:R-:W-:-:S05]  /*5ad0*/  VIADD R0, R7, 0x1 ;  /* 0x0000000107007836 */ /* 0x000fca0000000000 */
[----:B------:R-:W-:-:S04]  /*5ae0*/  ISETP.NE.AND P1, PT, R0, 0x9, PT ;  /* 0x000000090000780c */ /* 0x000fc80003f25270 */
[----:B------:R-:W-:Y:S02]  /*5af0*/  SEL R3, RZ, 0x1, P1 ;  /* 0x00000001ff037807 */ /* 0x000fe40000800000 */
[----:B------:R-:W-:Y:S02]  /*5b00*/  SEL R7, R0, RZ, P1 ;  /* 0x000000ff00077207 */ /* 0x000fe40000800000 */
[----:B------:R-:W-:-:S03]  /*5b10*/  LOP3.LUT R11, R6, R3, RZ, 0x3c, !PT ;  /* 0x00000003060b7212 */ /* 0x000fc600078e3cff */
[----:B------:R-:W-:Y:S01]  /*5b20*/  IMAD R6, R7, 0x8, R2 ;  /* 0x0000000807067824 */ /* 0x000fe200078e0202 */
[----:B0-----:R-:W-:Y:S01]  /*5b30*/  SHF.L.U32 R5, R11, 0x1f, RZ ;  /* 0x0000001f0b057819 */ /* 0x001fe200000006ff */
[----:B-1----:R-:W-:Y:S06]  /*5b40*/  @!P0 BRA `(.L_x_131) ;  /* 0x0000000400308947 */ /* 0x002fec0003800000 */
.L_x_147:
[----:B------:R-:W1:Y:S01]  /*5b50*/  SYNCS.PHASECHK.TRANS64.TRYWAIT P0, [R6+URZ], R5 ;  /* 0x00000005060075a7 */ /* 0x000e62000800017f */
[----:B------:R-:W-:-:S05]  /*5b60*/  VIADD R0, R7, 0x1 ;  /* 0x0000000107007836 */ /* 0x000fca0000000000 */
[----:B------:R-:W-:-:S04]  /*5b70*/  ISETP.NE.AND P1, PT, R0, 0x9, PT ;  /* 0x000000090000780c */ /* 0x000fc80003f25270 */
[----:B0-----:R-:W-:Y:S02]  /*5b80*/  SEL R4, RZ, 0x1, P1 ;  /* 0x00000001ff047807 */ /* 0x001fe40000800000 */
[----:B------:R-:W-:Y:S02]  /*5b90*/  SEL R3, R0, RZ, P1 ;  /* 0x000000ff00037207 */ /* 0x000fe40000800000 */
[----:B------:R-:W-:Y:S01]  /*5ba0*/  LOP3.LUT R0, R11, R4, RZ, 0x3c, !PT ;  /* 0x000000040b007212 */ /* 0x000fe200078e3cff */
[----:B-1----:R-:W-:Y:S06]  /*5bb0*/  @!P0 BRA `(.L_x_132) ;  /* 0x0000000400288947 */ /* 0x002fec0003800000 */
.L_x_148:
[----:B------:R-:W-:Y:S01]  /*5bc0*/  IMAD R3, R3, 0x8, R2 ;  /* 0x0000000803037824 */ /* 0x000fe200078e0202 */
[----:B------:R-:W-:-:S07]  /*5bd0*/  SHF.L.U32 R0, R0, 0x1f, RZ ;  /* 0x0000001f00007819 */ /* 0x000fce00000006ff */
.L_x_133:
[----:B-1----:R1:W2:Y:S02]  /*5be0*/  SYNCS.PHASECHK.TRANS64.TRYWAIT P0, [R3+URZ], R0 ;  /* 0x00000000030075a7 */ /* 0x0022a4000800017f */
[----:B--2---:R-:W-:Y:S05]  /*5bf0*/  @!P0 NANOSLEEP.SYNCS 0x989680 ;  /* 0x009896800000895d */ /* 0x004fea0003900000 */
[----:B------:R-:W2:Y:S02]  /*5c00*/  @!P0 SYNCS.PHASECHK.TRANS64 P0, [R3+URZ], R0 ;  /* 0x00000000030085a7 */ /* 0x000ea4000800007f */
[----:B--2---:R-:W-:Y:S05]  /*5c10*/  @!P0 BRA `(.L_x_133) ;  /* 0xfffffffc00f08947 */ /* 0x004fea000383ffff */
.L_x_123:
[----:B------:R-:W-:Y:S05]  /*5c20*/  BSYNC B0 ;  /* 0x0000000000007941 */ /* 0x000fea0003800000 */
.L_x_122:
[----:B------:R-:W-:Y:S05]  /*5c30*/  EXIT ;  /* 0x000000000000794d */ /* 0x000fea0003800000 */
.L_x_22:
[----:B----4-:R4:W0:Y:S02]  /*5c40*/  SYNCS.PHASECHK.TRANS64.TRYWAIT P1, [R3+URZ], R0 ;  /* 0x00000000030075a7 */ /* 0x010824000802017f */
[----:B0-----:R-:W-:Y:S05]  /*5c50*/  @!P1 NANOSLEEP.SYNCS 0x989680 ;  /* 0x009896800000995d */ /* 0x001fea0003900000 */
[----:B------:R-:W0:Y:S02]  /*5c60*/  @!P1 SYNCS.PHASECHK.TRANS64 P1, [R3+URZ], R0 ;  /* 0x00000000030095a7 */ /* 0x000e24000802007f */
[----:B0-----:R-:W-:Y:S05]  /*5c70*/  @!P1 BRA `(.L_x_22) ;  /* 0xfffffffc00f09947 */ /* 0x001fea000383ffff */
[----:B------:R-:W-:Y:S05]  /*5c80*/  BRA `(.L_x_21) ;  /* 0xffffffb800387947 */ /* 0x000fea000383ffff */
.L_x_27:
[----:B-1----:R1:W3:Y:S02]  /*5c90*/  SYNCS.PHASECHK.TRANS64.TRYWAIT P1, [R5+URZ], R4 ;  /* 0x00000004050075a7 */ /* 0x0022e4000802017f */
[----:B---3--:R-:W-:Y:S05]  /*5ca0*/  @!P1 NANOSLEEP.SYNCS 0x989680 ;  /* 0x009896800000995d */ /* 0x008fea0003900000 */
[----:B------:R-:W3:Y:S02]  /*5cb0*/  @!P1 SYNCS.PHASECHK.TRANS64 P1, [R5+URZ], R4 ;  /* 0x00000004050095a7 */ /* 0x000ee4000802007f */
[----:B---3--:R-:W-:Y:S05]  /*5cc0*/  @!P1 BRA `(.L_x_27) ;  /* 0xfffffffc00f09947 */ /* 0x008fea000383ffff */
[----:B------:R-:W-:Y:S05]  /*5cd0*/  BRA `(.L_x_26) ;  /* 0xffffffbc00287947 */ /* 0x000fea000383ffff */
.L_x_110:
[----:B------:R-:W-:Y:S01]  /*5ce0*/  BSSY B1, `(.L_x_134) ;  /* 0x0000006000017945 */ /* 0x000fe20003800000 */
[----:B------:R-:W-:-:S07]  /*5cf0*/  IMAD.MOV.U32 R15, RZ, RZ, -0x1 ;  /* 0xffffffffff0f7424 */ /* 0x000fce00078e00ff */
[----:B------:R-:W-:Y:S05]  /*5d00*/  WARPSYNC.COLLECTIVE R15, `(.L_x_135) ;  /* 0x000000000f0c7348 */ /* 0x000fea0003c00000 */
[----:B------:R-:W-:Y:S02]  /*5d10*/  ELECT P6, UR62, PT ;  /* 0x00000000003e782f */ /* 0x000fe400038c0000 */
[----:B------:R-:W-:Y:S01]  /*5d20*/  MOV R14, UR62 ;  /* 0x0000003e000e7c02 */ /* 0x000fe20008000f00 */
[----:B------:R-:W-:Y:S10]  /*5d30*/  ENDCOLLECTIVE ;  /* 0x000000000000791b */ /* 0x000ff40003800000 */
.L_x_135:
[----:B------:R-:W-:Y:S05]  /*5d40*/  BSYNC B1 ;  /* 0x0000000000017941 */ /* 0x000fea0003800000 */
.L_x_134:
[----:B------:R-:W-:Y:S05]  /*5d50*/  BRA `(.L_x_136) ;  /* 0xffffffec00847947 */ /* 0x000fea000383ffff */
.L_x_113:
[----:B0-----:R0:W1:Y:S02]  /*5d60*/  SYNCS.PHASECHK.TRANS64.TRYWAIT P0, [R23+URZ+0x48], R14 ;  /* 0x0000480e170075a7 */ /* 0x001064000800017f */
[----:B-1----:R-:W-:Y:S05]  /*5d70*/  @!P0 NANOSLEEP.SYNCS 0x989680 ;  /* 0x009896800000895d */ /* 0x002fea0003900000 */
[----:B------:R-:W1:Y:S02]  /*5d80*/  @!P0 SYNCS.PHASECHK.TRANS64 P0, [R23+URZ+0x48], R14 ;  /* 0x0000480e170085a7 */ /* 0x000e64000800007f */
[----:B-1----:R-:W-:Y:S05]  /*5d90*/  @!P0 BRA `(.L_x_113) ;  /* 0xfffffffc00f08947 */ /* 0x002fea000383ffff */
[----:B------:R-:W-:Y:S05]  /*5da0*/  BRA `(.L_x_137) ;  /* 0xffffffec00c47947 */ /* 0x000fea000383ffff */
.L_x_121:
[----:B------:R-:W-:Y:S01]  /*5db0*/  BSSY B0, `(.L_x_138) ;  /* 0x0000006000007945 */ /* 0x000fe20003800000 */
[----:B------:R-:W-:-:S07]  /*5dc0*/  IMAD.MOV.U32 R15, RZ, RZ, -0x1 ;  /* 0xffffffffff0f7424 */ /* 0x000fce00078e00ff */
[----:B------:R-:W-:Y:S05]  /*5dd0*/  WARPSYNC.COLLECTIVE R15, `(.L_x_139) ;  /* 0x000000000f0c7348 */ /* 0x000fea0003c00000 */
[----:B------:R-:W-:Y:S02]  /*5de0*/  ELECT P6, UR62, PT ;  /* 0x00000000003e782f */ /* 0x000fe400038c0000 */
[----:B------:R-:W-:Y:S01]  /*5df0*/  MOV R14, UR62 ;  /* 0x0000003e000e7c02 */ /* 0x000fe20008000f00 */
[----:B------:R-:W-:Y:S10]  /*5e00*/  ENDCOLLECTIVE ;  /* 0x000000000000791b */ /* 0x000ff40003800000 */
.L_x_139:
[----:B------:R-:W-:Y:S05]  /*5e10*/  BSYNC B0 ;  /* 0x0000000000007941 */ /* 0x000fea0003800000 */
.L_x_138:
[----:B------:R-:W-:Y:S05]  /*5e20*/  BRA `(.L_x_140) ;  /* 0xfffffff8001c7947 */ /* 0x000fea000383ffff */
.L_x_125:
[----:B0-----:R0:W1:Y:S02]  /*5e30*/  SYNCS.PHASECHK.TRANS64.TRYWAIT P0, [R7+URZ], R4 ;  /* 0x00000004070075a7 */ /* 0x001064000800017f */
[----:B-1----:R-:W-:Y:S05]  /*5e40*/  @!P0 NANOSLEEP.SYNCS 0x989680 ;  /* 0x009896800000895d */ /* 0x002fea0003900000 */
[----:B------:R-:W1:Y:S02]  /*5e50*/  @!P0 SYNCS.PHASECHK.TRANS64 P0, [R7+URZ], R4 ;  /* 0x00000004070085a7 */ /* 0x000e64000800007f */
[----:B-1----:R-:W-:Y:S05]  /*5e60*/  @!P0 BRA `(.L_x_125) ;  /* 0xfffffffc00f08947 */ /* 0x002fea000383ffff */
[----:B------:R-:W-:Y:S05]  /*5e70*/  BRA `(.L_x_141) ;  /* 0xfffffff8005c7947 */ /* 0x000fea000383ffff */
.L_x_126:
[----:B0-----:R0:W1:Y:S02]  /*5e80*/  SYNCS.PHASECHK.TRANS64.TRYWAIT P0, [R8+URZ], R5 ;  /* 0x00000005080075a7 */ /* 0x001064000800017f */
[----:B-1----:R-:W-:Y:S05]  /*5e90*/  @!P0 NANOSLEEP.SYNCS 0x989680 ;  /* 0x009896800000895d */ /* 0x002fea0003900000 */
[----:B------:R-:W1:Y:S02]  /*5ea0*/  @!P0 SYNCS.PHASECHK.TRANS64 P0, [R8+URZ], R5 ;  /* 0x00000005080085a7 */ /* 0x000e64000800007f */
[----:B-1----:R-:W-:Y:S05]  /*5eb0*/  @!P0 BRA `(.L_x_126) ;  /* 0xfffffffc00f08947 */ /* 0x002fea000383ffff */
[----:B------:R-:W-:Y:S05]  /*5ec0*/  BRA `(.L_x_142) ;  /* 0xfffffff8006c7947 */ /* 0x000fea000383ffff */
.L_x_127:
[----:B0-----:R0:W1:Y:S02]  /*5ed0*/  SYNCS.PHASECHK.TRANS64.TRYWAIT P0, [R9+URZ], R4 ;  /* 0x00000004090075a7 */ /* 0x001064000800017f */
[----:B-1----:R-:W-:Y:S05]  /*5ee0*/  @!P0 NANOSLEEP.SYNCS 0x989680 ;  /* 0x009896800000895d */ /* 0x002fea0003900000 */
[----:B------:R-:W1:Y:S02]  /*5ef0*/  @!P0 SYNCS.PHASECHK.TRANS64 P0, [R9+URZ], R4 ;  /* 0x00000004090085a7 */ /* 0x000e64000800007f */
[----:B-1----:R-:W-:Y:S05]  /*5f00*/  @!P0 BRA `(.L_x_127) ;  /* 0xfffffffc00f08947 */ /* 0x002fea000383ffff */
[----:B------:R-:W-:Y:S05]  /*5f10*/  BRA `(.L_x_143) ;  /* 0xfffffff8007c7947 */ /* 0x000fea000383ffff */
.L_x_128:
[----:B0-----:R0:W1:Y:S02]  /*5f20*/  SYNCS.PHASECHK.TRANS64.TRYWAIT P0, [R8+URZ], R5 ;  /* 0x00000005080075a7 */ /* 0x001064000800017f */
[----:B-1----:R-:W-:Y:S05]  /*5f30*/  @!P0 NANOSLEEP.SYNCS 0x989680 ;  /* 0x009896800000895d */ /* 0x002fea0003900000 */
[----:B------:R-:W1:Y:S02]  /*5f40*/  @!P0 SYNCS.PHASECHK.TRANS64 P0, [R8+URZ], R5 ;  /* 0x00000005080085a7 */ /* 0x000e64000800007f */
[----:B-1----:R-:W-:Y:S05]  /*5f50*/  @!P0 BRA `(.L_x_128) ;  /* 0xfffffffc00f08947 */ /* 0x002fea000383ffff */
[----:B------:R-:W-:Y:S05]  /*5f60*/  BRA `(.L_x_144) ;  /* 0xfffffff8008c7947 */ /* 0x000fea000383ffff */
.L_x_129:
[----:B0-----:R0:W1:Y:S02]  /*5f70*/  SYNCS.PHASECHK.TRANS64.TRYWAIT P0, [R9+URZ], R4 ;  /* 0x00000004090075a7 */ /* 0x001064000800017f */
[----:B-1----:R-:W-:Y:S05]  /*5f80*/  @!P0 NANOSLEEP.SYNCS 0x989680 ;  /* 0x009896800000895d */ /* 0x002fea0003900000 */
[----:B------:R-:W1:Y:S02]  /*5f90*/  @!P0 SYNCS.PHASECHK.TRANS64 P0, [R9+URZ], R4 ;  /* 0x00000004090085a7 */ /* 0x000e64000800007f */
[----:B-1----:R-:W-:Y:S05]  /*5fa0*/  @!P0 BRA `(.L_x_129) ;  /* 0xfffffffc00f08947 */ /* 0x002fea000383ffff */
[----:B------:R-:W-:Y:S05]  /*5fb0*/  BRA `(.L_x_145) ;  /* 0xfffffff8009c7947 */ /* 0x000fea000383ffff */
.L_x_130:
[----:B0-----:R0:W1:Y:S02]  /*5fc0*/  SYNCS.PHASECHK.TRANS64.TRYWAIT P0, [R8+URZ], R5 ;  /* 0x00000005080075a7 */ /* 0x001064000800017f */
[----:B-1----:R-:W-:Y:S05]  /*5fd0*/  @!P0 NANOSLEEP.SYNCS 0x989680 ;  /* 0x009896800000895d */ /* 0x002fea0003900000 */
[----:B------:R-:W1:Y:S02]  /*5fe0*/  @!P0 SYNCS.PHASECHK.TRANS64 P0, [R8+URZ], R5 ;  /* 0x00000005080085a7 */ /* 0x000e64000800007f */
[----:B-1----:R-:W-:Y:S05]  /*5ff0*/  @!P0 BRA `(.L_x_130) ;  /* 0xfffffffc00f08947 */ /* 0x002fea000383ffff */
[----:B------:R-:W-:Y:S05]  /*6000*/  BRA `(.L_x_146) ;  /* 0xfffffff800ac7947 */ /* 0x000fea000383ffff */
.L_x_131:
[----:B0-----:R0:W1:Y:S02]  /*6010*/  SYNCS.PHASECHK.TRANS64.TRYWAIT P0, [R9+URZ], R4 ;  /* 0x00000004090075a7 */ /* 0x001064000800017f */
[----:B-1----:R-:W-:Y:S05]  /*6020*/  @!P0 NANOSLEEP.SYNCS 0x989680 ;  /* 0x009896800000895d */ /* 0x002fea0003900000 */
[----:B------:R-:W1:Y:S02]  /*6030*/  @!P0 SYNCS.PHASECHK.TRANS64 P0, [R9+URZ], R4 ;  /* 0x00000004090085a7 */ /* 0x000e64000800007f */
[----:B-1----:R-:W-:Y:S05]  /*6040*/  @!P0 BRA `(.L_x_131) ;  /* 0xfffffffc00f08947 */ /* 0x002fea000383ffff */
[----:B------:R-:W-:Y:S05]  /*6050*/  BRA `(.L_x_147) ;  /* 0xfffffff800bc7947 */ /* 0x000fea000383ffff */
.L_x_132:
[----:B0-----:R0:W1:Y:S02]  /*6060*/  SYNCS.PHASECHK.TRANS64.TRYWAIT P0, [R6+URZ], R5 ;  /* 0x00000005060075a7 */ /* 0x001064000800017f */
[----:B-1----:R-:W-:Y:S05]  /*6070*/  @!P0 NANOSLEEP.SYNCS 0x989680 ;  /* 0x009896800000895d */ /* 0x002fea0003900000 */
[----:B------:R-:W1:Y:S02]  /*6080*/  @!P0 SYNCS.PHASECHK.TRANS64 P0, [R6+URZ], R5 ;  /* 0x00000005060085a7 */ /* 0x000e64000800007f */
[----:B-1----:R-:W-:Y:S05]  /*6090*/  @!P0 BRA `(.L_x_132) ;  /* 0xfffffffc00f08947 */ /* 0x002fea000383ffff */
[----:B------:R-:W-:Y:S05]  /*60a0*/  BRA `(.L_x_148) ;  /* 0xfffffff800c47947 */ /* 0x000fea000383ffff */
.L_x_149:
[----:B------:R-:W-:-:S00]  /*60b0*/  BRA `(.L_x_149) ;  /* 0xfffffffc00fc7947 */ /* 0x000fc0000383ffff */
[----:B------:R-:W-:-:S00]  /*60c0*/  NOP ;  /* 0x0000000000007918 */ /* 0x000fc00000000000 */
        /* <DEDUP_REMOVED lines=11> */
.L_x_150:


//--------------------- .nv.global.init           --------------------------
	.section	.nv.global.init,"aw",@progbits
.nv.global.init:
	.type		$str$22,@object
	.size		$str$22,($str$23 - $str$22)
$str$22:
        /*0000*/ 	.byte	0x6b, 0x5f, 0x74, 0x69, 0x6c, 0x65, 0x5f, 0x63, 0x6f, 0x75, 0x6e, 0x74, 0x20, 0x3e, 0x3d, 0x20
        /*0010*/ 	.byte	0x31, 0x00
	.type		$str$23,@object
	.size		$str$23,(__unnamed_1 - $str$23)
$str$23:
        /*0012*/ 	.byte	0x2f, 0x74, 0x6d, 0x70, 0x2f, 0x63, 0x75, 0x74, 0x6c, 0x61, 0x73, 0x73, 0x5f, 0x73, 0x77, 0x65
        /*0022*/ 	.byte	0x65, 0x70, 0x5f, 0x73, 0x72, 0x63, 0x2f, 0x69, 0x6e, 0x63, 0x6c, 0x75, 0x64, 0x65, 0x2f, 0x63
        /*0032*/ 	.byte	0x75, 0x74, 0x6c, 0x61, 0x73, 0x73, 0x2f, 0x67, 0x65, 0x6d, 0x6d, 0x2f, 0x63, 0x6f, 0x6c, 0x6c
        /*0042*/ 	.byte	0x65, 0x63, 0x74, 0x69, 0x76, 0x65, 0x2f, 0x73, 0x6d, 0x39, 0x30, 0x5f, 0x6d, 0x6d, 0x61, 0x5f
        /*0052*/ 	.byte	0x74, 0x6d, 0x61, 0x5f, 0x67, 0x6d, 0x6d, 0x61, 0x5f, 0x73, 0x73, 0x5f, 0x77, 0x61, 0x72, 0x70
        /*0062*/ 	.byte	0x73, 0x70, 0x65, 0x63, 0x69, 0x61, 0x6c, 0x69, 0x7a, 0x65, 0x64, 0x2e, 0x68, 0x70, 0x70, 0x00
	.type		__unnamed_1,@object
	.size		__unnamed_1,(.L_0 - __unnamed_1)
__unnamed_1:
        /*0072*/ 	.byte	0x76, 0x6f, 0x69, 0x64, 0x20, 0x63, 0x75, 0x74, 0x6c, 0x61, 0x73, 0x73, 0x3a, 0x3a, 0x67, 0x65
        /* <DEDUP_REMOVED lines=172> */
        /*0b42*/ 	.byte	0x3a, 0x69, 0x64, 0x65, 0x6e, 0x74, 0x69, 0x74, 0x79, 0x5d, 0x00
.L_0:


//--------------------- .nv.shared._ZN7cutlass13device_kernelINS_4gemm6kernel13GemmUniversalIN4cute5tupleIJiiiiEEENS1_10collective13CollectiveMmaINS1_34MainloopSm90TmaGmmaWarpSpecializedILi9ENS5_IJNS4_1CILi1EEENSA_ILi8EEESB_EEENS1_35KernelTmaWarpSpecializedCooperativeEEENS5_IJNSA_ILi128EEENSA_ILi64EEESG_EEEaNS5_IJlSB_lEEEaSJ_NS4_8TiledMMAINS4_8MMA_AtomIJNS4_4SM904GMMA26MMA_64x64x32_S32S8S8_SS_TNEEEENS4_6LayoutINS5_IJNSA_ILi2EEESB_SB_EEENS5_IJSB_NSA_ILi0EEEST_EEEEENS5_IJNS4_10UnderscoreESW_SW_EEEEENS4_23SM90_TMA_LOAD_MULTICASTENS4_14ComposedLayoutINS4_7SwizzleILi3ELi4ELi3EEENS4_18smem_ptr_flag_bitsILi8EEENSQ_INS5_IJSC_SG_EEENS5_IJSG_SB_EEEEEEEvNS4_8identityENS4_13SM90_TMA_LOADES18_vS19_EENS_8epilogue10collective6detail29Sm90TmaWarpSpecializedAdapterINS1D_15DefaultEpilogueIaSJ_SJ_NS1C_6thread17LinearCombinationIaLi1EiiLNS1H_9ScaleType4KindE0ELNS_15FloatRoundStyleE2EaEENS1_15EpilogueDefaultEEEEEvvEEEEvNT_6ParamsE --------------------------
	.section	.nv.shared._ZN7cutlass13device_kernelINS_4gemm6kernel13GemmUniversalIN4cute5tupleIJiiiiEEENS1_10collective13CollectiveMmaINS1_34MainloopSm90TmaGmmaWarpSpecializedILi9ENS5_IJNS4_1CILi1EEENSA_ILi8EEESB_EEENS1_35KernelTmaWarpSpecializedCooperativeEEENS5_IJNSA_ILi128EEENSA_ILi64EEESG_EEEaNS5_IJlSB_lEEEaSJ_NS4_8TiledMMAINS4_8MMA_AtomIJNS4_4SM904GMMA26MMA_64x64x32_S32S8S8_SS_TNEEEENS4_6LayoutINS5_IJNSA_ILi2EEESB_SB_EEENS5_IJSB_NSA_ILi0EEEST_EEEEENS5_IJNS4_10UnderscoreESW_SW_EEEEENS4_23SM90_TMA_LOAD_MULTICASTENS4_14ComposedLayoutINS4_7SwizzleILi3ELi4ELi3EEENS4_18smem_ptr_flag_bitsILi8EEENSQ_INS5_IJSC_SG_EEENS5_IJSG_SB_EEEEEEEvNS4_8identityENS4_13SM90_TMA_LOADES18_vS19_EENS_8epilogue10collective6detail29Sm90TmaWarpSpecializedAdapterINS1D_15DefaultEpilogueIaSJ_SJ_NS1C_6thread17LinearCombinationIaLi1EiiLNS1H_9ScaleType4KindE0ELNS_15FloatRoundStyleE2EaEENS1_15EpilogueDefaultEEEEEvvEEEEvNT_6ParamsE,"aw",@nobits
	.sectionflags	@""
	.align	16
	.zero		1024


//--------------------- .nv.shared.reserved.0     --------------------------
	.section	.nv.shared.reserved.0,"aw",@nobits
	.weak		__nv_reservedSMEM_offset_0_alias
	.size		__nv_reservedSMEM_offset_0_alias, 0, 0
	.other		__nv_reservedSMEM_offset_0_alias,@"STO_CUDA_RESERVED_SHARED STV_DEFAULT"
__nv_reservedSMEM_offset_0_alias:
	.zero		0


//--------------------- .nv.global                --------------------------
	.section	.nv.global,"aw",@nobits
.nv.global:
	.type		_ZN40_INTERNAL_4d6f296d_4_k_cu_746378da_223954cute1_E,@object
	.size		_ZN40_INTERNAL_4d6f296d_4_k_cu_746378da_223954cute1_E,(_ZN40_INTERNAL_4d6f296d_4_k_cu_746378da_223954cuda3std3__45__cpo6cbeginE - _ZN40_INTERNAL_4d6f296d_4_k_cu_746378da_223954cute1_E)
_ZN40_INTERNAL_4d6f296d_4_k_cu_746378da_223954cute1_E:
	.zero		1
	.type		_ZN40_INTERNAL_4d6f296d_4_k_cu_746378da_223954cuda3std3__45__cpo6cbeginE,@object
	.size		_ZN40_INTERNAL_4d6f296d_4_k_cu_746378da_223954cuda3std3__45__cpo6cbeginE,(_ZN40_INTERNAL_4d6f296d_4_k_cu_746378da_223954cuda3std3__48in_placeE - _ZN40_INTERNAL_4d6f296d_4_k_cu_746378da_223954cuda3std3__45__cpo6cbeginE)
_ZN40_INTERNAL_4d6f296d_4_k_cu_746378da_223954cuda3std3__45__cpo6cbeginE:
	.zero		1
	.type		_ZN40_INTERNAL_4d6f296d_4_k_cu_746378da_223954cuda3std3__48in_placeE,@object
	.size		_ZN40_INTERNAL_4d6f296d_4_k_cu_746378da_223954cuda3std3__48in_placeE,(_ZN40_INTERNAL_4d6f296d_4_k_cu_746378da_223954cuda3std6ranges3__45__cpo9iter_moveE - _ZN40_INTERNAL_4d6f296d_4_k_cu_746378da_223954cuda3std3__48in_placeE)
_ZN40_INTERNAL_4d6f296d_4_k_cu_746378da_223954cuda3std3__48in_placeE:
	.zero		1
	.type		_ZN40_INTERNAL_4d6f296d_4_k_cu_746378da_223954cuda3std6ranges3__45__cpo9iter_moveE,@object
	.size		_ZN40_INTERNAL_4d6f296d_4_k_cu_746378da_223954cuda3std6ranges3__45__cpo9iter_moveE,(_ZN40_INTERNAL_4d6f296d_4_k_cu_746378da_223954cuda3std3__45__cpo5beginE - _ZN40_INTERNAL_4d6f296d_4_k_cu_746378da_223954cuda3std6ranges3__45__cpo9iter_moveE)
_ZN40_INTERNAL_4d6f296d_4_k_cu_746378da_223954cuda3std6ranges3__45__cpo9iter_moveE:
	.zero		1
	.type		_ZN40_INTERNAL_4d6f296d_4_k_cu_746378da_223954cuda3std3__45__cpo5beginE,@object
	.size		_ZN40_INTERNAL_4d6f296d_4_k_cu_746378da_223954cuda3std3__45__cpo5beginE,(_ZN40_INTERNAL_4d6f296d_4_k_cu_746378da_223954cuda3std3__442_GLOBAL__N__4d6f296d_4_k_cu_746378da_223956ignoreE - _ZN40_INTERNAL_4d6f296d_4_k_cu_746378da_223954cuda3std3__45__cpo5beginE)
_ZN40_INTERNAL_4d6f296d_4_k_cu_746378da_223954cuda3std3__45__cpo5beginE:
	.zero		1
	.type		_ZN40_INTERNAL_4d6f296d_4_k_cu_746378da_223954cuda3std3__442_GLOBAL__N__4d6f296d_4_k_cu_746378da_223956ignoreE,@object
	.size		_ZN40_INTERNAL_4d6f296d_4_k_cu_746378da_223954cuda3std3__442_GLOBAL__N__4d6f296d_4_k_cu_746378da_223956ignoreE,(_ZN40_INTERNAL_4d6f296d_4_k_cu_746378da_223954cute7productE - _ZN40_INTERNAL_4d6f296d_4_k_cu_746378da_223954cuda3std3__442_GLOBAL__N__4d6f296d_4_k_cu_746378da_223956ignoreE)
_ZN40_INTERNAL_4d6f296d_4_k_cu_746378da_223954cuda3std3__442_GLOBAL__N__4d6f296d_4_k_cu_746378da_223956ignoreE:
	.zero		1
	.type		_ZN40_INTERNAL_4d6f296d_4_k_cu_746378da_223954cute7productE,@object
	.size		_ZN40_INTERNAL_4d6f296d_4_k_cu_746378da_223954cute7productE,(_ZN40_INTERNAL_4d6f296d_4_k_cu_746378da_223954cuda3std3__45__cpo3endE - _ZN40_INTERNAL_4d6f296d_4_k_cu_746378da_223954cute7productE)
_ZN40_INTERNAL_4d6f296d_4_k_cu_746378da_223954cute7productE:
	.zero		1
	.type		_ZN40_INTERNAL_4d6f296d_4_k_cu_746378da_223954cuda3std3__45__cpo3endE,@object
	.size		_ZN40_INTERNAL_4d6f296d_4_k_cu_746378da_223954cuda3std3__45__cpo3endE,(_ZN40_INTERNAL_4d6f296d_4_k_cu_746378da_223954cuda3std3__419piecewise_constructE - _ZN40_INTERNAL_4d6f296d_4_k_cu_746378da_223954cuda3std3__45__cpo3endE)
_ZN40_INTERNAL_4d6f296d_4_k_cu_746378da_223954cuda3std3__45__cpo3endE:
	.zero		1
	.type		_ZN40_INTERNAL_4d6f296d_4_k_cu_746378da_223954cuda3std3__419piecewise_constructE,@object
	.size		_ZN40_INTERNAL_4d6f296d_4_k_cu_746378da_223954cuda3std3__419piecewise_constructE,(_ZN40_INTERNAL_4d6f296d_4_k_cu_746378da_223954cuda3std3__45__cpo4cendE - _ZN40_INTERNAL_4d6f296d_4_k_cu_746378da_223954cuda3std3__419piecewise_constructE)
_ZN40_INTERNAL_4d6f296d_4_k_cu_746378da_223954cuda3std3__419piecewise_constructE:
	.zero		1
	.type		_ZN40_INTERNAL_4d6f296d_4_k_cu_746378da_223954cuda3std3__45__cpo4cendE,@object
	.size		_ZN40_INTERNAL_4d6f296d_4_k_cu_746378da_223954cuda3std3__45__cpo4cendE,(_ZN40_INTERNAL_4d6f296d_4_k_cu_746378da_223954cuda3std6ranges3__45__cpo4swapE - _ZN40_INTERNAL_4d6f296d_4_k_cu_746378da_223954cuda3std3__45__cpo4cendE)
_ZN40_INTERNAL_4d6f296d_4_k_cu_746378da_223954cuda3std3__45__cpo4cendE:
	.zero		1
	.type		_ZN40_INTERNAL_4d6f296d_4_k_cu_746378da_223954cuda3std6ranges3__45__cpo4swapE,@object
	.size		_ZN40_INTERNAL_4d6f296d_4_k_cu_746378da_223954cuda3std6ranges3__45__cpo4swapE,(.L_8 - _ZN40_INTERNAL_4d6f296d_4_k_cu_746378da_223954cuda3std6ranges3__45__cpo4swapE)
_ZN40_INTERNAL_4d6f296d_4_k_cu_746378da_223954cuda3std6ranges3__45__cpo4swapE:
	.zero		1
.L_8:


//--------------------- .nv.constant0._ZN7cutlass13device_kernelINS_4gemm6kernel13GemmUniversalIN4cute5tupleIJiiiiEEENS1_10collective13CollectiveMmaINS1_34MainloopSm90TmaGmmaWarpSpecializedILi9ENS5_IJNS4_1CILi1EEENSA_ILi8EEESB_EEENS1_35KernelTmaWarpSpecializedCooperativeEEENS5_IJNSA_ILi128EEENSA_ILi64EEESG_EEEaNS5_IJlSB_lEEEaSJ_NS4_8TiledMMAINS4_8MMA_AtomIJNS4_4SM904GMMA26MMA_64x64x32_S32S8S8_SS_TNEEEENS4_6LayoutINS5_IJNSA_ILi2EEESB_SB_EEENS5_IJSB_NSA_ILi0EEEST_EEEEENS5_IJNS4_10UnderscoreESW_SW_EEEEENS4_23SM90_TMA_LOAD_MULTICASTENS4_14ComposedLayoutINS4_7SwizzleILi3ELi4ELi3EEENS4_18smem_ptr_flag_bitsILi8EEENSQ_INS5_IJSC_SG_EEENS5_IJSG_SB_EEEEEEEvNS4_8identityENS4_13SM90_TMA_LOADES18_vS19_EENS_8epilogue10collective6detail29Sm90TmaWarpSpecializedAdapterINS1D_15DefaultEpilogueIaSJ_SJ_NS1C_6thread17LinearCombinationIaLi1EiiLNS1H_9ScaleType4KindE0ELNS_15FloatRoundStyleE2EaEENS1_15EpilogueDefaultEEEEEvvEEEEvNT_6ParamsE --------------------------
	.section	.nv.constant0._ZN7cutlass13device_kernelINS_4gemm6kernel13GemmUniversalIN4cute5tupleIJiiiiEEENS1_10collective13CollectiveMmaINS1_34MainloopSm90TmaGmmaWarpSpecializedILi9ENS5_IJNS4_1CILi1EEENSA_ILi8EEESB_EEENS1_35KernelTmaWarpSpecializedCooperativeEEENS5_IJNSA_ILi128EEENSA_ILi64EEESG_EEEaNS5_IJlSB_lEEEaSJ_NS4_8TiledMMAINS4_8MMA_AtomIJNS4_4SM904GMMA26MMA_64x64x32_S32S8S8_SS_TNEEEENS4_6LayoutINS5_IJNSA_ILi2EEESB_SB_EEENS5_IJSB_NSA_ILi0EEEST_EEEEENS5_IJNS4_10UnderscoreESW_SW_EEEEENS4_23SM90_TMA_LOAD_MULTICASTENS4_14ComposedLayoutINS4_7SwizzleILi3ELi4ELi3EEENS4_18smem_ptr_flag_bitsILi8EEENSQ_INS5_IJSC_SG_EEENS5_IJSG_SB_EEEEEEEvNS4_8identityENS4_13SM90_TMA_LOADES18_vS19_EENS_8epilogue10collective6detail29Sm90TmaWarpSpecializedAdapterINS1D_15DefaultEpilogueIaSJ_SJ_NS1C_6thread17LinearCombinationIaLi1EiiLNS1H_9ScaleType4KindE0ELNS_15FloatRoundStyleE2EaEENS1_15EpilogueDefaultEEEEEvvEEEEvNT_6ParamsE,"a",@progbits
	.sectionflags	@""
	.align	4
.nv.constant0._ZN7cutlass13device_kernelINS_4gemm6kernel13GemmUniversalIN4cute5tupleIJiiiiEEENS1_10collective13CollectiveMmaINS1_34MainloopSm90TmaGmmaWarpSpecializedILi9ENS5_IJNS4_1CILi1EEENSA_ILi8EEESB_EEENS1_35KernelTmaWarpSpecializedCooperativeEEENS5_IJNSA_ILi128EEENSA_ILi64EEESG_EEEaNS5_IJlSB_lEEEaSJ_NS4_8TiledMMAINS4_8MMA_AtomIJNS4_4SM904GMMA26MMA_64x64x32_S32S8S8_SS_TNEEEENS4_6LayoutINS5_IJNSA_ILi2EEESB_SB_EEENS5_IJSB_NSA_ILi0EEEST_EEEEENS5_IJNS4_10UnderscoreESW_SW_EEEEENS4_23SM90_TMA_LOAD_MULTICASTENS4_14ComposedLayoutINS4_7SwizzleILi3ELi4ELi3EEENS4_18smem_ptr_flag_bitsILi8EEENSQ_INS5_IJSC_SG_EEENS5_IJSG_SB_EEEEEEEvNS4_8identityENS4_13SM90_TMA_LOADES18_vS19_EENS_8epilogue10collective6detail29Sm90TmaWarpSpecializedAdapterINS1D_15DefaultEpilogueIaSJ_SJ_NS1C_6thread17LinearCombinationIaLi1EiiLNS1H_9ScaleType4KindE0ELNS_15FloatRoundStyleE2EaEENS1_15EpilogueDefaultEEEEEvvEEEEvNT_6ParamsE:
	.zero		1664


//--------------------- SYMBOLS --------------------------

	.type		.nv.reservedSmem.offset0,@object
	.size		.nv.reservedSmem.offset0,0x4
	.type		__assertfail,@function
